//
// Generated by NVIDIA NVVM Compiler
//
// Compiler Build ID: CL-36424714
// Cuda compilation tools, release 13.0, V13.0.88
// Based on NVVM 20.0.0
//

.version 9.0
.target sm_100
.address_size 64

	// .globl	_Z9fase_refeP6float2S0_S0_PfS1_iiffffffff
.func  (.param .align 16 .b8 func_retval0[16]) __internal_trig_reduction_slowpathd
(
	.param .b64 __internal_trig_reduction_slowpathd_param_0
)
;
.func  (.param .b64 func_retval0) __internal_accurate_pow
(
	.param .b64 __internal_accurate_pow_param_0,
	.param .b64 __internal_accurate_pow_param_1
)
;
.global .align 4 .b8 __cudart_i2opi_f[24] = {65, 144, 67, 60, 153, 149, 98, 219, 192, 221, 52, 245, 209, 87, 39, 252, 41, 21, 68, 78, 110, 131, 249, 162};
.global .align 8 .b8 __cudart_i2opi_d[144] = {8, 93, 141, 31, 177, 95, 251, 107, 234, 146, 82, 138, 247, 57, 7, 61, 123, 241, 229, 235, 199, 186, 39, 117, 45, 234, 95, 158, 102, 63, 70, 79, 183, 9, 203, 39, 207, 126, 54, 109, 31, 109, 10, 90, 139, 17, 47, 239, 15, 152, 5, 222, 255, 151, 248, 31, 59, 40, 249, 189, 139, 95, 132, 156, 244, 57, 83, 131, 57, 214, 145, 57, 65, 126, 95, 180, 38, 112, 156, 233, 132, 68, 187, 46, 245, 53, 130, 232, 62, 167, 41, 177, 28, 235, 29, 254, 28, 146, 209, 9, 234, 46, 73, 6, 224, 210, 77, 66, 58, 110, 36, 183, 97, 197, 187, 222, 171, 99, 81, 254, 65, 144, 67, 60, 153, 149, 98, 219, 192, 221, 52, 245, 209, 87, 39, 252, 41, 21, 68, 78, 110, 131, 249, 162};
.global .align 16 .b8 __cudart_sin_cos_coeffs[128] = {70, 210, 176, 44, 241, 229, 90, 190, 146, 227, 172, 105, 227, 29, 199, 62, 161, 98, 219, 25, 160, 1, 42, 191, 24, 8, 17, 17, 17, 17, 129, 63, 84, 85, 85, 85, 85, 85, 197, 191, 0, 0, 0, 0, 0, 0, 0, 0, 0, 0, 0, 0, 0, 0, 0, 0, 100, 129, 253, 32, 131, 255, 168, 189, 40, 133, 239, 193, 167, 238, 33, 62, 217, 230, 6, 142, 79, 126, 146, 190, 233, 188, 221, 25, 160, 1, 250, 62, 71, 93, 193, 22, 108, 193, 86, 191, 81, 85, 85, 85, 85, 85, 165, 63, 0, 0, 0, 0, 0, 0, 224, 191, 0, 0, 0, 0, 0, 0, 240, 63};

.visible .entry _Z9fase_refeP6float2S0_S0_PfS1_iiffffffff(
	.param .u64 .ptr .align 1 _Z9fase_refeP6float2S0_S0_PfS1_iiffffffff_param_0,
	.param .u64 .ptr .align 1 _Z9fase_refeP6float2S0_S0_PfS1_iiffffffff_param_1,
	.param .u64 .ptr .align 1 _Z9fase_refeP6float2S0_S0_PfS1_iiffffffff_param_2,
	.param .u64 .ptr .align 1 _Z9fase_refeP6float2S0_S0_PfS1_iiffffffff_param_3,
	.param .u64 .ptr .align 1 _Z9fase_refeP6float2S0_S0_PfS1_iiffffffff_param_4,
	.param .u32 _Z9fase_refeP6float2S0_S0_PfS1_iiffffffff_param_5,
	.param .u32 _Z9fase_refeP6float2S0_S0_PfS1_iiffffffff_param_6,
	.param .f32 _Z9fase_refeP6float2S0_S0_PfS1_iiffffffff_param_7,
	.param .f32 _Z9fase_refeP6float2S0_S0_PfS1_iiffffffff_param_8,
	.param .f32 _Z9fase_refeP6float2S0_S0_PfS1_iiffffffff_param_9,
	.param .f32 _Z9fase_refeP6float2S0_S0_PfS1_iiffffffff_param_10,
	.param .f32 _Z9fase_refeP6float2S0_S0_PfS1_iiffffffff_param_11,
	.param .f32 _Z9fase_refeP6float2S0_S0_PfS1_iiffffffff_param_12,
	.param .f32 _Z9fase_refeP6float2S0_S0_PfS1_iiffffffff_param_13,
	.param .f32 _Z9fase_refeP6float2S0_S0_PfS1_iiffffffff_param_14
)
{
	.local .align 4 .b8 	__local_depot0[28];
	.reg .b64 	%SP;
	.reg .b64 	%SPL;
	.reg .pred 	%p<31>;
	.reg .b32 	%r<118>;
	.reg .b32 	%f<85>;
	.reg .b64 	%rd<65>;
	.reg .b64 	%fd<173>;

	mov.u64 	%SPL, __local_depot0;
	ld.param.u64 	%rd17, [_Z9fase_refeP6float2S0_S0_PfS1_iiffffffff_param_1];
	ld.param.u64 	%rd18, [_Z9fase_refeP6float2S0_S0_PfS1_iiffffffff_param_2];
	ld.param.u64 	%rd19, [_Z9fase_refeP6float2S0_S0_PfS1_iiffffffff_param_3];
	ld.param.u64 	%rd20, [_Z9fase_refeP6float2S0_S0_PfS1_iiffffffff_param_4];
	ld.param.u32 	%r35, [_Z9fase_refeP6float2S0_S0_PfS1_iiffffffff_param_5];
	ld.param.u32 	%r36, [_Z9fase_refeP6float2S0_S0_PfS1_iiffffffff_param_6];
	ld.param.f32 	%f12, [_Z9fase_refeP6float2S0_S0_PfS1_iiffffffff_param_7];
	ld.param.f32 	%f15, [_Z9fase_refeP6float2S0_S0_PfS1_iiffffffff_param_8];
	ld.param.f32 	%f16, [_Z9fase_refeP6float2S0_S0_PfS1_iiffffffff_param_9];
	ld.param.f32 	%f17, [_Z9fase_refeP6float2S0_S0_PfS1_iiffffffff_param_10];
	ld.param.f32 	%f18, [_Z9fase_refeP6float2S0_S0_PfS1_iiffffffff_param_11];
	ld.param.f32 	%f19, [_Z9fase_refeP6float2S0_S0_PfS1_iiffffffff_param_12];
	ld.param.f32 	%f13, [_Z9fase_refeP6float2S0_S0_PfS1_iiffffffff_param_13];
	ld.param.f32 	%f14, [_Z9fase_refeP6float2S0_S0_PfS1_iiffffffff_param_14];
	add.u64 	%rd1, %SPL, 0;
	mov.u32 	%r37, %ctaid.x;
	mov.u32 	%r38, %ntid.x;
	mov.u32 	%r39, %tid.x;
	mad.lo.s32 	%r40, %r37, %r38, %r39;
	mov.u32 	%r41, %ctaid.y;
	mov.u32 	%r42, %ntid.y;
	mov.u32 	%r43, %tid.y;
	mad.lo.s32 	%r44, %r41, %r42, %r43;
	mad.lo.s32 	%r1, %r35, %r44, %r40;
	sub.f32 	%f20, %f15, %f17;
	mul.f32 	%f21, %f20, %f19;
	cvt.rn.f32.s32 	%f22, %r36;
	mul.f32 	%f23, %f13, %f22;
	div.rn.f32 	%f24, %f21, %f23;
	cvt.f64.f32 	%fd1, %f24;
	sub.f32 	%f25, %f16, %f18;
	mul.f32 	%f26, %f25, %f19;
	cvt.rn.f32.s32 	%f27, %r35;
	mul.f32 	%f28, %f13, %f27;
	div.rn.f32 	%f29, %f26, %f28;
	cvt.f64.f32 	%fd2, %f29;
	{
	.reg .b32 %temp; 
	mov.b64 	{%temp, %r45}, %fd1;
	}
	mov.b32 	%f30, %r45;
	abs.f32 	%f31, %f30;
	setp.geu.f32 	%p1, %f31, 0f3FE26666;
	@%p1 bra 	$L__BB0_2;
	mul.f64 	%fd52, %fd1, %fd1;
	fma.rn.f64 	%fd53, %fd52, 0d3FB0066BDC1895E9, 0dBFB3823B180754AF;
	fma.rn.f64 	%fd54, %fd53, %fd52, 0d3FB11E52CC2F79AE;
	fma.rn.f64 	%fd55, %fd54, %fd52, 0dBF924EAF3526861B;
	fma.rn.f64 	%fd56, %fd55, %fd52, 0d3F91DF02A31E6CB7;
	fma.rn.f64 	%fd57, %fd56, %fd52, 0d3F847D18B0EEC6CC;
	fma.rn.f64 	%fd58, %fd57, %fd52, 0d3F8D0AF961BA53B0;
	fma.rn.f64 	%fd59, %fd58, %fd52, 0d3F91BF7734CF1C48;
	fma.rn.f64 	%fd60, %fd59, %fd52, 0d3F96E91483144EF7;
	fma.rn.f64 	%fd61, %fd60, %fd52, 0d3F9F1C6E0A4F9F81;
	fma.rn.f64 	%fd62, %fd61, %fd52, 0d3FA6DB6DC27FA92B;
	fma.rn.f64 	%fd63, %fd62, %fd52, 0d3FB333333320F91B;
	fma.rn.f64 	%fd64, %fd63, %fd52, 0d3FC5555555555F4D;
	mul.f64 	%fd65, %fd52, %fd64;
	fma.rn.f64 	%fd169, %fd65, %fd1, %fd1;
	bra.uni 	$L__BB0_3;
$L__BB0_2:
	abs.f64 	%fd19, %fd1;
	fma.rn.f64 	%fd20, %fd19, 0dBFE0000000000000, 0d3FE0000000000000;
	rsqrt.approx.ftz.f64 	%fd21, %fd20;
	{
	.reg .b32 %temp; 
	mov.b64 	{%r46, %temp}, %fd21;
	}
	{
	.reg .b32 %temp; 
	mov.b64 	{%temp, %r47}, %fd21;
	}
	add.s32 	%r48, %r47, -1048576;
	mov.b64 	%fd22, {%r46, %r48};
	mul.f64 	%fd23, %fd20, %fd21;
	neg.f64 	%fd24, %fd23;
	fma.rn.f64 	%fd25, %fd23, %fd24, %fd20;
	fma.rn.f64 	%fd26, %fd25, %fd22, %fd23;
	neg.f64 	%fd27, %fd26;
	fma.rn.f64 	%fd28, %fd21, %fd27, 0d3FF0000000000000;
	fma.rn.f64 	%fd29, %fd28, %fd22, %fd22;
	fma.rn.f64 	%fd30, %fd26, %fd27, %fd20;
	fma.rn.f64 	%fd31, %fd30, %fd29, %fd26;
	{
	.reg .b32 %temp; 
	mov.b64 	{%temp, %r49}, %fd20;
	}
	setp.lt.s32 	%p2, %r49, 0;
	selp.f64 	%fd32, 0dFFF8000000000000, %fd31, %p2;
	setp.ne.f64 	%p3, %fd20, 0d0000000000000000;
	selp.f64 	%fd33, %fd32, %fd20, %p3;
	fma.rn.f64 	%fd34, %fd20, 0d3FB0066BDC1895E9, 0dBFB3823B180754AF;
	fma.rn.f64 	%fd35, %fd34, %fd20, 0d3FB11E52CC2F79AE;
	fma.rn.f64 	%fd36, %fd35, %fd20, 0dBF924EAF3526861B;
	fma.rn.f64 	%fd37, %fd36, %fd20, 0d3F91DF02A31E6CB7;
	fma.rn.f64 	%fd38, %fd37, %fd20, 0d3F847D18B0EEC6CC;
	fma.rn.f64 	%fd39, %fd38, %fd20, 0d3F8D0AF961BA53B0;
	fma.rn.f64 	%fd40, %fd39, %fd20, 0d3F91BF7734CF1C48;
	fma.rn.f64 	%fd41, %fd40, %fd20, 0d3F96E91483144EF7;
	fma.rn.f64 	%fd42, %fd41, %fd20, 0d3F9F1C6E0A4F9F81;
	fma.rn.f64 	%fd43, %fd42, %fd20, 0d3FA6DB6DC27FA92B;
	fma.rn.f64 	%fd44, %fd43, %fd20, 0d3FB333333320F91B;
	fma.rn.f64 	%fd45, %fd44, %fd20, 0d3FC5555555555F4D;
	mul.f64 	%fd46, %fd20, %fd45;
	mul.f64 	%fd47, %fd33, 0dC000000000000000;
	fma.rn.f64 	%fd48, %fd47, %fd46, 0d3C91A62633145C07;
	add.f64 	%fd49, %fd47, 0d3FE921FB54442D18;
	add.f64 	%fd50, %fd49, %fd48;
	add.f64 	%fd51, %fd50, 0d3FE921FB54442D18;
	copysign.f64 	%fd169, %fd1, %fd51;
$L__BB0_3:
	{
	.reg .b32 %temp; 
	mov.b64 	{%temp, %r50}, %fd2;
	}
	mov.b32 	%f32, %r50;
	abs.f32 	%f33, %f32;
	setp.geu.f32 	%p4, %f33, 0f3FE26666;
	@%p4 bra 	$L__BB0_5;
	mul.f64 	%fd99, %fd2, %fd2;
	fma.rn.f64 	%fd100, %fd99, 0d3FB0066BDC1895E9, 0dBFB3823B180754AF;
	fma.rn.f64 	%fd101, %fd100, %fd99, 0d3FB11E52CC2F79AE;
	fma.rn.f64 	%fd102, %fd101, %fd99, 0dBF924EAF3526861B;
	fma.rn.f64 	%fd103, %fd102, %fd99, 0d3F91DF02A31E6CB7;
	fma.rn.f64 	%fd104, %fd103, %fd99, 0d3F847D18B0EEC6CC;
	fma.rn.f64 	%fd105, %fd104, %fd99, 0d3F8D0AF961BA53B0;
	fma.rn.f64 	%fd106, %fd105, %fd99, 0d3F91BF7734CF1C48;
	fma.rn.f64 	%fd107, %fd106, %fd99, 0d3F96E91483144EF7;
	fma.rn.f64 	%fd108, %fd107, %fd99, 0d3F9F1C6E0A4F9F81;
	fma.rn.f64 	%fd109, %fd108, %fd99, 0d3FA6DB6DC27FA92B;
	fma.rn.f64 	%fd110, %fd109, %fd99, 0d3FB333333320F91B;
	fma.rn.f64 	%fd111, %fd110, %fd99, 0d3FC5555555555F4D;
	mul.f64 	%fd112, %fd99, %fd111;
	fma.rn.f64 	%fd170, %fd112, %fd2, %fd2;
	bra.uni 	$L__BB0_6;
$L__BB0_5:
	abs.f64 	%fd66, %fd2;
	fma.rn.f64 	%fd67, %fd66, 0dBFE0000000000000, 0d3FE0000000000000;
	rsqrt.approx.ftz.f64 	%fd68, %fd67;
	{
	.reg .b32 %temp; 
	mov.b64 	{%r51, %temp}, %fd68;
	}
	{
	.reg .b32 %temp; 
	mov.b64 	{%temp, %r52}, %fd68;
	}
	add.s32 	%r53, %r52, -1048576;
	mov.b64 	%fd69, {%r51, %r53};
	mul.f64 	%fd70, %fd67, %fd68;
	neg.f64 	%fd71, %fd70;
	fma.rn.f64 	%fd72, %fd70, %fd71, %fd67;
	fma.rn.f64 	%fd73, %fd72, %fd69, %fd70;
	neg.f64 	%fd74, %fd73;
	fma.rn.f64 	%fd75, %fd68, %fd74, 0d3FF0000000000000;
	fma.rn.f64 	%fd76, %fd75, %fd69, %fd69;
	fma.rn.f64 	%fd77, %fd73, %fd74, %fd67;
	fma.rn.f64 	%fd78, %fd77, %fd76, %fd73;
	{
	.reg .b32 %temp; 
	mov.b64 	{%temp, %r54}, %fd67;
	}
	setp.lt.s32 	%p5, %r54, 0;
	selp.f64 	%fd79, 0dFFF8000000000000, %fd78, %p5;
	setp.ne.f64 	%p6, %fd67, 0d0000000000000000;
	selp.f64 	%fd80, %fd79, %fd67, %p6;
	fma.rn.f64 	%fd81, %fd67, 0d3FB0066BDC1895E9, 0dBFB3823B180754AF;
	fma.rn.f64 	%fd82, %fd81, %fd67, 0d3FB11E52CC2F79AE;
	fma.rn.f64 	%fd83, %fd82, %fd67, 0dBF924EAF3526861B;
	fma.rn.f64 	%fd84, %fd83, %fd67, 0d3F91DF02A31E6CB7;
	fma.rn.f64 	%fd85, %fd84, %fd67, 0d3F847D18B0EEC6CC;
	fma.rn.f64 	%fd86, %fd85, %fd67, 0d3F8D0AF961BA53B0;
	fma.rn.f64 	%fd87, %fd86, %fd67, 0d3F91BF7734CF1C48;
	fma.rn.f64 	%fd88, %fd87, %fd67, 0d3F96E91483144EF7;
	fma.rn.f64 	%fd89, %fd88, %fd67, 0d3F9F1C6E0A4F9F81;
	fma.rn.f64 	%fd90, %fd89, %fd67, 0d3FA6DB6DC27FA92B;
	fma.rn.f64 	%fd91, %fd90, %fd67, 0d3FB333333320F91B;
	fma.rn.f64 	%fd92, %fd91, %fd67, 0d3FC5555555555F4D;
	mul.f64 	%fd93, %fd67, %fd92;
	mul.f64 	%fd94, %fd80, 0dC000000000000000;
	fma.rn.f64 	%fd95, %fd94, %fd93, 0d3C91A62633145C07;
	add.f64 	%fd96, %fd94, 0d3FE921FB54442D18;
	add.f64 	%fd97, %fd96, %fd95;
	add.f64 	%fd98, %fd97, 0d3FE921FB54442D18;
	copysign.f64 	%fd170, %fd2, %fd98;
$L__BB0_6:
	abs.f64 	%fd9, %fd169;
	setp.neu.f64 	%p7, %fd9, 0d7FF0000000000000;
	@%p7 bra 	$L__BB0_8;
	mov.f64 	%fd118, 0d0000000000000000;
	mul.rn.f64 	%fd171, %fd169, %fd118;
	mov.b32 	%r108, 0;
	bra.uni 	$L__BB0_10;
$L__BB0_8:
	mul.f64 	%fd113, %fd169, 0d3FE45F306DC9C883;
	cvt.rni.s32.f64 	%r108, %fd113;
	cvt.rn.f64.s32 	%fd114, %r108;
	fma.rn.f64 	%fd115, %fd114, 0dBFF921FB54442D18, %fd169;
	fma.rn.f64 	%fd116, %fd114, 0dBC91A62633145C00, %fd115;
	fma.rn.f64 	%fd171, %fd114, 0dB97B839A252049C0, %fd116;
	setp.ltu.f64 	%p8, %fd9, 0d41E0000000000000;
	@%p8 bra 	$L__BB0_10;
	{ // callseq 0, 0
	.param .b64 param0;
	st.param.f64 	[param0], %fd169;
	.param .align 16 .b8 retval0[16];
	call.uni (retval0), 
	__internal_trig_reduction_slowpathd, 
	(
	param0
	);
	ld.param.f64 	%fd171, [retval0];
	ld.param.b32 	%r108, [retval0+8];
	} // callseq 0
$L__BB0_10:
	shl.b32 	%r57, %r108, 6;
	cvt.u64.u32 	%rd22, %r57;
	and.b64  	%rd23, %rd22, 64;
	mov.u64 	%rd24, __cudart_sin_cos_coeffs;
	add.s64 	%rd25, %rd24, %rd23;
	mul.rn.f64 	%fd119, %fd171, %fd171;
	and.b32  	%r58, %r108, 1;
	setp.eq.b32 	%p9, %r58, 1;
	selp.f64 	%fd120, 0dBDA8FF8320FD8164, 0d3DE5DB65F9785EBA, %p9;
	ld.global.nc.v2.f64 	{%fd121, %fd122}, [%rd25];
	fma.rn.f64 	%fd123, %fd120, %fd119, %fd121;
	fma.rn.f64 	%fd124, %fd123, %fd119, %fd122;
	ld.global.nc.v2.f64 	{%fd125, %fd126}, [%rd25+16];
	fma.rn.f64 	%fd127, %fd124, %fd119, %fd125;
	fma.rn.f64 	%fd128, %fd127, %fd119, %fd126;
	ld.global.nc.v2.f64 	{%fd129, %fd130}, [%rd25+32];
	fma.rn.f64 	%fd131, %fd128, %fd119, %fd129;
	fma.rn.f64 	%fd132, %fd131, %fd119, %fd130;
	fma.rn.f64 	%fd133, %fd132, %fd171, %fd171;
	fma.rn.f64 	%fd134, %fd132, %fd119, 0d3FF0000000000000;
	selp.f64 	%fd135, %fd134, %fd133, %p9;
	and.b32  	%r59, %r108, 2;
	setp.eq.s32 	%p10, %r59, 0;
	mov.f64 	%fd136, 0d0000000000000000;
	sub.f64 	%fd137, %fd136, %fd135;
	selp.f64 	%fd138, %fd135, %fd137, %p10;
	cvt.rn.f32.f64 	%f1, %fd138;
	abs.f64 	%fd14, %fd170;
	setp.neu.f64 	%p11, %fd14, 0d7FF0000000000000;
	@%p11 bra 	$L__BB0_12;
	mov.f64 	%fd144, 0d0000000000000000;
	mul.rn.f64 	%fd172, %fd170, %fd144;
	mov.b32 	%r109, 0;
	bra.uni 	$L__BB0_14;
$L__BB0_12:
	mul.f64 	%fd139, %fd170, 0d3FE45F306DC9C883;
	cvt.rni.s32.f64 	%r109, %fd139;
	cvt.rn.f64.s32 	%fd140, %r109;
	fma.rn.f64 	%fd141, %fd140, 0dBFF921FB54442D18, %fd170;
	fma.rn.f64 	%fd142, %fd140, 0dBC91A62633145C00, %fd141;
	fma.rn.f64 	%fd172, %fd140, 0dB97B839A252049C0, %fd142;
	setp.ltu.f64 	%p12, %fd14, 0d41E0000000000000;
	@%p12 bra 	$L__BB0_14;
	{ // callseq 1, 0
	.param .b64 param0;
	st.param.f64 	[param0], %fd170;
	.param .align 16 .b8 retval0[16];
	call.uni (retval0), 
	__internal_trig_reduction_slowpathd, 
	(
	param0
	);
	ld.param.f64 	%fd172, [retval0];
	ld.param.b32 	%r109, [retval0+8];
	} // callseq 1
$L__BB0_14:
	shl.b32 	%r62, %r109, 6;
	cvt.u64.u32 	%rd26, %r62;
	and.b64  	%rd27, %rd26, 64;
	add.s64 	%rd29, %rd24, %rd27;
	mul.rn.f64 	%fd145, %fd172, %fd172;
	and.b32  	%r63, %r109, 1;
	setp.eq.b32 	%p13, %r63, 1;
	selp.f64 	%fd146, 0dBDA8FF8320FD8164, 0d3DE5DB65F9785EBA, %p13;
	ld.global.nc.v2.f64 	{%fd147, %fd148}, [%rd29];
	fma.rn.f64 	%fd149, %fd146, %fd145, %fd147;
	fma.rn.f64 	%fd150, %fd149, %fd145, %fd148;
	ld.global.nc.v2.f64 	{%fd151, %fd152}, [%rd29+16];
	fma.rn.f64 	%fd153, %fd150, %fd145, %fd151;
	fma.rn.f64 	%fd154, %fd153, %fd145, %fd152;
	ld.global.nc.v2.f64 	{%fd155, %fd156}, [%rd29+32];
	fma.rn.f64 	%fd157, %fd154, %fd145, %fd155;
	fma.rn.f64 	%fd158, %fd157, %fd145, %fd156;
	fma.rn.f64 	%fd159, %fd158, %fd172, %fd172;
	fma.rn.f64 	%fd160, %fd158, %fd145, 0d3FF0000000000000;
	selp.f64 	%fd161, %fd160, %fd159, %p13;
	and.b32  	%r64, %r109, 2;
	setp.eq.s32 	%p14, %r64, 0;
	mov.f64 	%fd162, 0d0000000000000000;
	sub.f64 	%fd163, %fd162, %fd161;
	selp.f64 	%fd164, %fd161, %fd163, %p14;
	cvt.rn.f32.f64 	%f34, %fd164;
	cvta.to.global.u64 	%rd30, %rd19;
	mul.wide.s32 	%rd31, %r1, 4;
	add.s64 	%rd32, %rd30, %rd31;
	ld.global.f32 	%f35, [%rd32];
	mul.f32 	%f36, %f35, %f1;
	cvta.to.global.u64 	%rd33, %rd20;
	add.s64 	%rd34, %rd33, %rd31;
	ld.global.f32 	%f37, [%rd34];
	mul.f32 	%f38, %f37, %f34;
	mul.f32 	%f39, %f14, %f38;
	fma.rn.f32 	%f40, %f13, %f36, %f39;
	mul.f32 	%f2, %f12, %f40;
	mul.f32 	%f41, %f2, 0f3F22F983;
	cvt.rni.s32.f32 	%r117, %f41;
	cvt.rn.f32.s32 	%f42, %r117;
	fma.rn.f32 	%f43, %f42, 0fBFC90FDA, %f2;
	fma.rn.f32 	%f44, %f42, 0fB3A22168, %f43;
	fma.rn.f32 	%f84, %f42, 0fA7C234C5, %f44;
	abs.f32 	%f4, %f2;
	setp.ltu.f32 	%p15, %f4, 0f47CE4780;
	mov.u32 	%r113, %r117;
	mov.f32 	%f83, %f84;
	@%p15 bra 	$L__BB0_22;
	setp.neu.f32 	%p16, %f4, 0f7F800000;
	@%p16 bra 	$L__BB0_17;
	mov.f32 	%f47, 0f00000000;
	mul.rn.f32 	%f83, %f2, %f47;
	mov.b32 	%r113, 0;
	bra.uni 	$L__BB0_22;
$L__BB0_17:
	mov.b32 	%r9, %f2;
	shl.b32 	%r66, %r9, 8;
	or.b32  	%r10, %r66, -2147483648;
	mov.b64 	%rd61, 0;
	mov.b32 	%r110, 0;
	mov.u64 	%rd59, __cudart_i2opi_f;
	mov.u64 	%rd60, %rd1;
$L__BB0_18:
	.pragma "nounroll";
	ld.global.nc.u32 	%r67, [%rd59];
	mad.wide.u32 	%rd37, %r67, %r10, %rd61;
	shr.u64 	%rd61, %rd37, 32;
	st.local.u32 	[%rd60], %rd37;
	add.s32 	%r110, %r110, 1;
	add.s64 	%rd60, %rd60, 4;
	add.s64 	%rd59, %rd59, 4;
	setp.ne.s32 	%p17, %r110, 6;
	@%p17 bra 	$L__BB0_18;
	shr.u32 	%r68, %r9, 23;
	st.local.u32 	[%rd1+24], %rd61;
	and.b32  	%r13, %r68, 31;
	and.b32  	%r69, %r68, 224;
	add.s32 	%r70, %r69, -128;
	shr.u32 	%r71, %r70, 5;
	mul.wide.u32 	%rd38, %r71, 4;
	sub.s64 	%rd8, %rd1, %rd38;
	ld.local.u32 	%r111, [%rd8+24];
	ld.local.u32 	%r112, [%rd8+20];
	setp.eq.s32 	%p18, %r13, 0;
	@%p18 bra 	$L__BB0_21;
	shf.l.wrap.b32 	%r111, %r112, %r111, %r13;
	ld.local.u32 	%r72, [%rd8+16];
	shf.l.wrap.b32 	%r112, %r72, %r112, %r13;
$L__BB0_21:
	shr.u32 	%r73, %r111, 30;
	shf.l.wrap.b32 	%r74, %r112, %r111, 2;
	shl.b32 	%r75, %r112, 2;
	shr.u32 	%r76, %r74, 31;
	add.s32 	%r77, %r76, %r73;
	neg.s32 	%r78, %r77;
	setp.lt.s32 	%p19, %r9, 0;
	selp.b32 	%r113, %r78, %r77, %p19;
	xor.b32  	%r79, %r74, %r9;
	shr.s32 	%r80, %r74, 31;
	xor.b32  	%r81, %r80, %r74;
	xor.b32  	%r82, %r80, %r75;
	cvt.u64.u32 	%rd39, %r81;
	shl.b64 	%rd40, %rd39, 32;
	cvt.u64.u32 	%rd41, %r82;
	or.b64  	%rd42, %rd40, %rd41;
	cvt.rn.f64.s64 	%fd165, %rd42;
	mul.f64 	%fd166, %fd165, 0d3BF921FB54442D19;
	cvt.rn.f32.f64 	%f45, %fd166;
	neg.f32 	%f46, %f45;
	setp.lt.s32 	%p20, %r79, 0;
	selp.f32 	%f83, %f46, %f45, %p20;
$L__BB0_22:
	setp.ltu.f32 	%p21, %f4, 0f47CE4780;
	add.s32 	%r84, %r113, 1;
	mul.rn.f32 	%f48, %f83, %f83;
	and.b32  	%r85, %r113, 1;
	setp.eq.b32 	%p22, %r85, 1;
	selp.f32 	%f49, %f83, 0f3F800000, %p22;
	fma.rn.f32 	%f50, %f48, %f49, 0f00000000;
	fma.rn.f32 	%f51, %f48, 0f37CBAC00, 0fBAB607ED;
	selp.f32 	%f52, 0fB94D4153, %f51, %p22;
	selp.f32 	%f53, 0f3C0885E4, 0f3D2AAABB, %p22;
	fma.rn.f32 	%f54, %f52, %f48, %f53;
	selp.f32 	%f55, 0fBE2AAAA8, 0fBEFFFFFF, %p22;
	fma.rn.f32 	%f56, %f54, %f48, %f55;
	fma.rn.f32 	%f57, %f56, %f50, %f49;
	and.b32  	%r86, %r84, 2;
	setp.eq.s32 	%p23, %r86, 0;
	mov.f32 	%f58, 0f00000000;
	sub.f32 	%f59, %f58, %f57;
	selp.f32 	%f8, %f57, %f59, %p23;
	@%p21 bra 	$L__BB0_30;
	setp.neu.f32 	%p24, %f4, 0f7F800000;
	@%p24 bra 	$L__BB0_25;
	mov.f32 	%f62, 0f00000000;
	mul.rn.f32 	%f84, %f2, %f62;
	mov.b32 	%r117, 0;
	bra.uni 	$L__BB0_30;
$L__BB0_25:
	mov.b32 	%r22, %f2;
	shl.b32 	%r88, %r22, 8;
	or.b32  	%r23, %r88, -2147483648;
	mov.b64 	%rd64, 0;
	mov.b32 	%r114, 0;
	mov.u64 	%rd62, __cudart_i2opi_f;
	mov.u64 	%rd63, %rd1;
$L__BB0_26:
	.pragma "nounroll";
	ld.global.nc.u32 	%r89, [%rd62];
	mad.wide.u32 	%rd45, %r89, %r23, %rd64;
	shr.u64 	%rd64, %rd45, 32;
	st.local.u32 	[%rd63], %rd45;
	add.s32 	%r114, %r114, 1;
	add.s64 	%rd63, %rd63, 4;
	add.s64 	%rd62, %rd62, 4;
	setp.ne.s32 	%p25, %r114, 6;
	@%p25 bra 	$L__BB0_26;
	shr.u32 	%r90, %r22, 23;
	st.local.u32 	[%rd1+24], %rd64;
	and.b32  	%r26, %r90, 31;
	and.b32  	%r91, %r90, 224;
	add.s32 	%r92, %r91, -128;
	shr.u32 	%r93, %r92, 5;
	mul.wide.u32 	%rd46, %r93, 4;
	sub.s64 	%rd15, %rd1, %rd46;
	ld.local.u32 	%r115, [%rd15+24];
	ld.local.u32 	%r116, [%rd15+20];
	setp.eq.s32 	%p26, %r26, 0;
	@%p26 bra 	$L__BB0_29;
	shf.l.wrap.b32 	%r115, %r116, %r115, %r26;
	ld.local.u32 	%r94, [%rd15+16];
	shf.l.wrap.b32 	%r116, %r94, %r116, %r26;
$L__BB0_29:
	shr.u32 	%r95, %r115, 30;
	shf.l.wrap.b32 	%r96, %r116, %r115, 2;
	shl.b32 	%r97, %r116, 2;
	shr.u32 	%r98, %r96, 31;
	add.s32 	%r99, %r98, %r95;
	neg.s32 	%r100, %r99;
	setp.lt.s32 	%p27, %r22, 0;
	selp.b32 	%r117, %r100, %r99, %p27;
	xor.b32  	%r101, %r96, %r22;
	shr.s32 	%r102, %r96, 31;
	xor.b32  	%r103, %r102, %r96;
	xor.b32  	%r104, %r102, %r97;
	cvt.u64.u32 	%rd47, %r103;
	shl.b64 	%rd48, %rd47, 32;
	cvt.u64.u32 	%rd49, %r104;
	or.b64  	%rd50, %rd48, %rd49;
	cvt.rn.f64.s64 	%fd167, %rd50;
	mul.f64 	%fd168, %fd167, 0d3BF921FB54442D19;
	cvt.rn.f32.f64 	%f60, %fd168;
	neg.f32 	%f61, %f60;
	setp.lt.s32 	%p28, %r101, 0;
	selp.f32 	%f84, %f61, %f60, %p28;
$L__BB0_30:
	ld.param.u64 	%rd58, [_Z9fase_refeP6float2S0_S0_PfS1_iiffffffff_param_0];
	cvta.to.global.u64 	%rd51, %rd18;
	cvta.to.global.u64 	%rd52, %rd58;
	cvta.to.global.u64 	%rd53, %rd17;
	mul.rn.f32 	%f63, %f84, %f84;
	and.b32  	%r106, %r117, 1;
	setp.eq.b32 	%p29, %r106, 1;
	selp.f32 	%f64, 0f3F800000, %f84, %p29;
	fma.rn.f32 	%f65, %f63, %f64, 0f00000000;
	fma.rn.f32 	%f66, %f63, 0f37CBAC00, 0fBAB607ED;
	selp.f32 	%f67, %f66, 0fB94D4153, %p29;
	selp.f32 	%f68, 0f3D2AAABB, 0f3C0885E4, %p29;
	fma.rn.f32 	%f69, %f67, %f63, %f68;
	selp.f32 	%f70, 0fBEFFFFFF, 0fBE2AAAA8, %p29;
	fma.rn.f32 	%f71, %f69, %f63, %f70;
	fma.rn.f32 	%f72, %f71, %f65, %f64;
	and.b32  	%r107, %r117, 2;
	setp.eq.s32 	%p30, %r107, 0;
	mov.f32 	%f73, 0f00000000;
	sub.f32 	%f74, %f73, %f72;
	selp.f32 	%f75, %f72, %f74, %p30;
	mul.wide.s32 	%rd54, %r1, 8;
	add.s64 	%rd55, %rd51, %rd54;
	st.global.v2.f32 	[%rd55], {%f8, %f75};
	add.s64 	%rd56, %rd52, %rd54;
	ld.global.v2.f32 	{%f76, %f77}, [%rd56];
	mul.f32 	%f78, %f76, %f8;
	mul.f32 	%f79, %f77, %f75;
	sub.f32 	%f80, %f78, %f79;
	mul.f32 	%f81, %f76, %f75;
	fma.rn.f32 	%f82, %f77, %f8, %f81;
	add.s64 	%rd57, %rd53, %rd54;
	st.global.v2.f32 	[%rd57], {%f80, %f82};
	ret;

}
	// .globl	_Z18coordenadas_maximoPfiiPi
.visible .entry _Z18coordenadas_maximoPfiiPi(
	.param .u64 .ptr .align 1 _Z18coordenadas_maximoPfiiPi_param_0,
	.param .u32 _Z18coordenadas_maximoPfiiPi_param_1,
	.param .u32 _Z18coordenadas_maximoPfiiPi_param_2,
	.param .u64 .ptr .align 1 _Z18coordenadas_maximoPfiiPi_param_3
)
{
	.reg .pred 	%p<44>;
	.reg .b32 	%r<119>;
	.reg .b32 	%f<84>;
	.reg .b64 	%rd<28>;

	ld.param.u64 	%rd4, [_Z18coordenadas_maximoPfiiPi_param_0];
	ld.param.u32 	%r34, [_Z18coordenadas_maximoPfiiPi_param_1];
	ld.param.u32 	%r35, [_Z18coordenadas_maximoPfiiPi_param_2];
	ld.param.u64 	%rd3, [_Z18coordenadas_maximoPfiiPi_param_3];
	cvta.to.global.u64 	%rd1, %rd4;
	mov.u32 	%r36, %tid.x;
	mov.u32 	%r37, %ntid.x;
	mov.u32 	%r38, %ctaid.x;
	mul.lo.s32 	%r39, %r38, %r37;
	neg.s32 	%r40, %r39;
	setp.ne.s32 	%p1, %r36, %r40;
	@%p1 bra 	$L__BB1_19;
	mov.b32 	%r117, -1;
	min.s32 	%r42, %r34, %r35;
	setp.lt.s32 	%p2, %r42, 1;
	@%p2 bra 	$L__BB1_18;
	and.b32  	%r1, %r35, 15;
	add.s32 	%r2, %r1, -1;
	and.b32  	%r3, %r35, 7;
	add.s32 	%r4, %r3, -1;
	and.b32  	%r5, %r35, 2147483632;
	and.b32  	%r6, %r35, 3;
	mov.f32 	%f83, 0fCE6E6B28;
	mov.b32 	%r117, -1;
	mov.b32 	%r104, 0;
$L__BB1_3:
	setp.lt.u32 	%p3, %r35, 16;
	mul.lo.s32 	%r9, %r104, %r35;
	mov.b32 	%r112, 0;
	@%p3 bra 	$L__BB1_6;
	mov.b32 	%r106, 0;
$L__BB1_5:
	.pragma "nounroll";
	add.s32 	%r48, %r106, %r9;
	mul.wide.u32 	%rd5, %r48, 4;
	add.s64 	%rd6, %rd1, %rd5;
	ld.global.f32 	%f18, [%rd6];
	setp.gt.f32 	%p4, %f18, %f83;
	selp.f32 	%f19, %f18, %f83, %p4;
	selp.b32 	%r49, %r48, %r117, %p4;
	add.s32 	%r50, %r48, 1;
	ld.global.f32 	%f20, [%rd6+4];
	setp.gt.f32 	%p5, %f20, %f19;
	selp.f32 	%f21, %f20, %f19, %p5;
	selp.b32 	%r51, %r50, %r49, %p5;
	add.s32 	%r52, %r48, 2;
	ld.global.f32 	%f22, [%rd6+8];
	setp.gt.f32 	%p6, %f22, %f21;
	selp.f32 	%f23, %f22, %f21, %p6;
	selp.b32 	%r53, %r52, %r51, %p6;
	add.s32 	%r54, %r48, 3;
	ld.global.f32 	%f24, [%rd6+12];
	setp.gt.f32 	%p7, %f24, %f23;
	selp.f32 	%f25, %f24, %f23, %p7;
	selp.b32 	%r55, %r54, %r53, %p7;
	add.s32 	%r56, %r48, 4;
	ld.global.f32 	%f26, [%rd6+16];
	setp.gt.f32 	%p8, %f26, %f25;
	selp.f32 	%f27, %f26, %f25, %p8;
	selp.b32 	%r57, %r56, %r55, %p8;
	add.s32 	%r58, %r48, 5;
	ld.global.f32 	%f28, [%rd6+20];
	setp.gt.f32 	%p9, %f28, %f27;
	selp.f32 	%f29, %f28, %f27, %p9;
	selp.b32 	%r59, %r58, %r57, %p9;
	add.s32 	%r60, %r48, 6;
	ld.global.f32 	%f30, [%rd6+24];
	setp.gt.f32 	%p10, %f30, %f29;
	selp.f32 	%f31, %f30, %f29, %p10;
	selp.b32 	%r61, %r60, %r59, %p10;
	add.s32 	%r62, %r48, 7;
	ld.global.f32 	%f32, [%rd6+28];
	setp.gt.f32 	%p11, %f32, %f31;
	selp.f32 	%f33, %f32, %f31, %p11;
	selp.b32 	%r63, %r62, %r61, %p11;
	add.s32 	%r64, %r48, 8;
	ld.global.f32 	%f34, [%rd6+32];
	setp.gt.f32 	%p12, %f34, %f33;
	selp.f32 	%f35, %f34, %f33, %p12;
	selp.b32 	%r65, %r64, %r63, %p12;
	add.s32 	%r66, %r48, 9;
	ld.global.f32 	%f36, [%rd6+36];
	setp.gt.f32 	%p13, %f36, %f35;
	selp.f32 	%f37, %f36, %f35, %p13;
	selp.b32 	%r67, %r66, %r65, %p13;
	add.s32 	%r68, %r48, 10;
	ld.global.f32 	%f38, [%rd6+40];
	setp.gt.f32 	%p14, %f38, %f37;
	selp.f32 	%f39, %f38, %f37, %p14;
	selp.b32 	%r69, %r68, %r67, %p14;
	add.s32 	%r70, %r48, 11;
	ld.global.f32 	%f40, [%rd6+44];
	setp.gt.f32 	%p15, %f40, %f39;
	selp.f32 	%f41, %f40, %f39, %p15;
	selp.b32 	%r71, %r70, %r69, %p15;
	add.s32 	%r72, %r48, 12;
	ld.global.f32 	%f42, [%rd6+48];
	setp.gt.f32 	%p16, %f42, %f41;
	selp.f32 	%f43, %f42, %f41, %p16;
	selp.b32 	%r73, %r72, %r71, %p16;
	add.s32 	%r74, %r48, 13;
	ld.global.f32 	%f44, [%rd6+52];
	setp.gt.f32 	%p17, %f44, %f43;
	selp.f32 	%f45, %f44, %f43, %p17;
	selp.b32 	%r75, %r74, %r73, %p17;
	add.s32 	%r76, %r48, 14;
	ld.global.f32 	%f46, [%rd6+56];
	setp.gt.f32 	%p18, %f46, %f45;
	selp.f32 	%f47, %f46, %f45, %p18;
	selp.b32 	%r77, %r76, %r75, %p18;
	add.s32 	%r78, %r48, 15;
	ld.global.f32 	%f48, [%rd6+60];
	setp.gt.f32 	%p19, %f48, %f47;
	selp.f32 	%f83, %f48, %f47, %p19;
	selp.b32 	%r117, %r78, %r77, %p19;
	add.s32 	%r106, %r106, 16;
	setp.eq.s32 	%p20, %r106, %r5;
	mov.u32 	%r112, %r5;
	@%p20 bra 	$L__BB1_6;
	bra.uni 	$L__BB1_5;
$L__BB1_6:
	setp.eq.s32 	%p21, %r1, 0;
	@%p21 bra 	$L__BB1_17;
	setp.lt.u32 	%p22, %r2, 7;
	@%p22 bra 	$L__BB1_9;
	add.s32 	%r80, %r112, %r9;
	mul.wide.u32 	%rd7, %r80, 4;
	add.s64 	%rd8, %rd1, %rd7;
	ld.global.f32 	%f50, [%rd8];
	setp.gt.f32 	%p23, %f50, %f83;
	selp.f32 	%f51, %f50, %f83, %p23;
	selp.b32 	%r81, %r80, %r117, %p23;
	add.s32 	%r82, %r80, 1;
	cvt.u64.u32 	%rd9, %r9;
	cvt.u64.u32 	%rd10, %r112;
	add.s64 	%rd11, %rd10, %rd9;
	shl.b64 	%rd12, %rd11, 2;
	add.s64 	%rd13, %rd1, %rd12;
	ld.global.f32 	%f52, [%rd13+4];
	setp.gt.f32 	%p24, %f52, %f51;
	selp.f32 	%f53, %f52, %f51, %p24;
	selp.b32 	%r83, %r82, %r81, %p24;
	add.s32 	%r84, %r80, 2;
	ld.global.f32 	%f54, [%rd13+8];
	setp.gt.f32 	%p25, %f54, %f53;
	selp.f32 	%f55, %f54, %f53, %p25;
	selp.b32 	%r85, %r84, %r83, %p25;
	add.s32 	%r86, %r80, 3;
	ld.global.f32 	%f56, [%rd13+12];
	setp.gt.f32 	%p26, %f56, %f55;
	selp.f32 	%f57, %f56, %f55, %p26;
	selp.b32 	%r87, %r86, %r85, %p26;
	add.s32 	%r88, %r80, 4;
	ld.global.f32 	%f58, [%rd13+16];
	setp.gt.f32 	%p27, %f58, %f57;
	selp.f32 	%f59, %f58, %f57, %p27;
	selp.b32 	%r89, %r88, %r87, %p27;
	add.s32 	%r90, %r80, 5;
	ld.global.f32 	%f60, [%rd13+20];
	setp.gt.f32 	%p28, %f60, %f59;
	selp.f32 	%f61, %f60, %f59, %p28;
	selp.b32 	%r91, %r90, %r89, %p28;
	add.s32 	%r92, %r80, 6;
	ld.global.f32 	%f62, [%rd13+24];
	setp.gt.f32 	%p29, %f62, %f61;
	selp.f32 	%f63, %f62, %f61, %p29;
	selp.b32 	%r93, %r92, %r91, %p29;
	add.s32 	%r94, %r80, 7;
	ld.global.f32 	%f64, [%rd13+28];
	setp.gt.f32 	%p30, %f64, %f63;
	selp.f32 	%f83, %f64, %f63, %p30;
	selp.b32 	%r117, %r94, %r93, %p30;
	add.s32 	%r112, %r112, 8;
$L__BB1_9:
	setp.eq.s32 	%p31, %r3, 0;
	@%p31 bra 	$L__BB1_17;
	setp.lt.u32 	%p32, %r4, 3;
	@%p32 bra 	$L__BB1_12;
	add.s32 	%r96, %r112, %r9;
	mul.wide.u32 	%rd14, %r96, 4;
	add.s64 	%rd15, %rd1, %rd14;
	ld.global.f32 	%f66, [%rd15];
	setp.gt.f32 	%p33, %f66, %f83;
	selp.f32 	%f67, %f66, %f83, %p33;
	selp.b32 	%r97, %r96, %r117, %p33;
	add.s32 	%r98, %r96, 1;
	cvt.u64.u32 	%rd16, %r9;
	cvt.u64.u32 	%rd17, %r112;
	add.s64 	%rd18, %rd17, %rd16;
	shl.b64 	%rd19, %rd18, 2;
	add.s64 	%rd20, %rd1, %rd19;
	ld.global.f32 	%f68, [%rd20+4];
	setp.gt.f32 	%p34, %f68, %f67;
	selp.f32 	%f69, %f68, %f67, %p34;
	selp.b32 	%r99, %r98, %r97, %p34;
	add.s32 	%r100, %r96, 2;
	ld.global.f32 	%f70, [%rd20+8];
	setp.gt.f32 	%p35, %f70, %f69;
	selp.f32 	%f71, %f70, %f69, %p35;
	selp.b32 	%r101, %r100, %r99, %p35;
	add.s32 	%r102, %r96, 3;
	ld.global.f32 	%f72, [%rd20+12];
	setp.gt.f32 	%p36, %f72, %f71;
	selp.f32 	%f83, %f72, %f71, %p36;
	selp.b32 	%r117, %r102, %r101, %p36;
	add.s32 	%r112, %r112, 4;
$L__BB1_12:
	setp.eq.s32 	%p37, %r6, 0;
	@%p37 bra 	$L__BB1_17;
	setp.eq.s32 	%p38, %r6, 1;
	add.s32 	%r27, %r112, %r9;
	mul.wide.u32 	%rd21, %r27, 4;
	add.s64 	%rd22, %rd1, %rd21;
	ld.global.f32 	%f73, [%rd22];
	setp.gt.f32 	%p39, %f73, %f83;
	selp.f32 	%f83, %f73, %f83, %p39;
	selp.b32 	%r117, %r27, %r117, %p39;
	@%p38 bra 	$L__BB1_17;
	setp.eq.s32 	%p40, %r6, 2;
	add.s32 	%r103, %r27, 1;
	cvt.u64.u32 	%rd23, %r9;
	cvt.u64.u32 	%rd24, %r112;
	add.s64 	%rd25, %rd24, %rd23;
	shl.b64 	%rd26, %rd25, 2;
	add.s64 	%rd2, %rd1, %rd26;
	ld.global.f32 	%f74, [%rd2+4];
	setp.gt.f32 	%p41, %f74, %f83;
	selp.f32 	%f83, %f74, %f83, %p41;
	selp.b32 	%r117, %r103, %r117, %p41;
	@%p40 bra 	$L__BB1_17;
	ld.global.f32 	%f14, [%rd2+8];
	setp.leu.f32 	%p42, %f14, %f83;
	@%p42 bra 	$L__BB1_17;
	add.s32 	%r117, %r27, 2;
	mov.f32 	%f83, %f14;
$L__BB1_17:
	add.s32 	%r104, %r104, 1;
	setp.ne.s32 	%p43, %r104, %r34;
	@%p43 bra 	$L__BB1_3;
$L__BB1_18:
	cvta.to.global.u64 	%rd27, %rd3;
	st.global.u32 	[%rd27], %r117;
$L__BB1_19:
	ret;

}
	// .globl	_Z7reseteoP6float2ii
.visible .entry _Z7reseteoP6float2ii(
	.param .u64 .ptr .align 1 _Z7reseteoP6float2ii_param_0,
	.param .u32 _Z7reseteoP6float2ii_param_1,
	.param .u32 _Z7reseteoP6float2ii_param_2
)
{
	.reg .b32 	%r<11>;
	.reg .b32 	%f<2>;
	.reg .b64 	%rd<5>;

	ld.param.u64 	%rd1, [_Z7reseteoP6float2ii_param_0];
	ld.param.u32 	%r1, [_Z7reseteoP6float2ii_param_2];
	cvta.to.global.u64 	%rd2, %rd1;
	mov.u32 	%r2, %ctaid.x;
	mov.u32 	%r3, %ntid.x;
	mov.u32 	%r4, %tid.x;
	mad.lo.s32 	%r5, %r2, %r3, %r4;
	mov.u32 	%r6, %ctaid.y;
	mov.u32 	%r7, %ntid.y;
	mov.u32 	%r8, %tid.y;
	mad.lo.s32 	%r9, %r6, %r7, %r8;
	mad.lo.s32 	%r10, %r1, %r5, %r9;
	mul.wide.s32 	%rd3, %r10, 8;
	add.s64 	%rd4, %rd2, %rd3;
	mov.f32 	%f1, 0f00000000;
	st.global.v2.f32 	[%rd4], {%f1, %f1};
	ret;

}
	// .globl	_Z9fft_shiftP6float2S0_ii
.visible .entry _Z9fft_shiftP6float2S0_ii(
	.param .u64 .ptr .align 1 _Z9fft_shiftP6float2S0_ii_param_0,
	.param .u64 .ptr .align 1 _Z9fft_shiftP6float2S0_ii_param_1,
	.param .u32 _Z9fft_shiftP6float2S0_ii_param_2,
	.param .u32 _Z9fft_shiftP6float2S0_ii_param_3
)
{
	.reg .b32 	%r<23>;
	.reg .b32 	%f<9>;
	.reg .b64 	%rd<17>;

	ld.param.u64 	%rd1, [_Z9fft_shiftP6float2S0_ii_param_0];
	ld.param.u64 	%rd2, [_Z9fft_shiftP6float2S0_ii_param_1];
	ld.param.u32 	%r1, [_Z9fft_shiftP6float2S0_ii_param_2];
	ld.param.u32 	%r2, [_Z9fft_shiftP6float2S0_ii_param_3];
	cvta.to.global.u64 	%rd3, %rd1;
	cvta.to.global.u64 	%rd4, %rd2;
	shr.u32 	%r3, %r1, 31;
	add.s32 	%r4, %r1, %r3;
	shr.s32 	%r5, %r4, 1;
	shr.u32 	%r6, %r2, 31;
	add.s32 	%r7, %r2, %r6;
	shr.s32 	%r8, %r7, 1;
	mov.u32 	%r9, %ctaid.x;
	mov.u32 	%r10, %ntid.x;
	mov.u32 	%r11, %tid.x;
	mad.lo.s32 	%r12, %r9, %r10, %r11;
	mov.u32 	%r13, %ctaid.y;
	mov.u32 	%r14, %ntid.y;
	mov.u32 	%r15, %tid.y;
	mad.lo.s32 	%r16, %r13, %r14, %r15;
	add.s32 	%r17, %r5, %r12;
	add.s32 	%r18, %r8, %r16;
	mad.lo.s32 	%r19, %r2, %r12, %r16;
	mul.wide.s32 	%rd5, %r19, 8;
	add.s64 	%rd6, %rd4, %rd5;
	ld.global.v2.f32 	{%f1, %f2}, [%rd6];
	mul.lo.s32 	%r20, %r17, %r2;
	add.s32 	%r21, %r20, %r18;
	mul.wide.s32 	%rd7, %r21, 8;
	add.s64 	%rd8, %rd3, %rd7;
	st.global.f32 	[%rd8], %f1;
	add.s64 	%rd9, %rd4, %rd7;
	ld.global.f32 	%f3, [%rd9];
	add.s64 	%rd10, %rd3, %rd5;
	st.global.f32 	[%rd8+4], %f2;
	ld.global.f32 	%f4, [%rd9+4];
	st.global.v2.f32 	[%rd10], {%f3, %f4};
	add.s32 	%r22, %r20, %r16;
	mul.wide.s32 	%rd11, %r22, 8;
	add.s64 	%rd12, %rd4, %rd11;
	ld.global.v2.f32 	{%f5, %f6}, [%rd12];
	mul.wide.s32 	%rd13, %r8, 8;
	add.s64 	%rd14, %rd10, %rd13;
	st.global.f32 	[%rd14], %f5;
	add.s64 	%rd15, %rd6, %rd13;
	ld.global.f32 	%f7, [%rd15];
	add.s64 	%rd16, %rd3, %rd11;
	st.global.f32 	[%rd14+4], %f6;
	ld.global.f32 	%f8, [%rd15+4];
	st.global.v2.f32 	[%rd16], {%f7, %f8};
	ret;

}
	// .globl	_Z25fft_shift_var_no_complejaP6float2Pfii
.visible .entry _Z25fft_shift_var_no_complejaP6float2Pfii(
	.param .u64 .ptr .align 1 _Z25fft_shift_var_no_complejaP6float2Pfii_param_0,
	.param .u64 .ptr .align 1 _Z25fft_shift_var_no_complejaP6float2Pfii_param_1,
	.param .u32 _Z25fft_shift_var_no_complejaP6float2Pfii_param_2,
	.param .u32 _Z25fft_shift_var_no_complejaP6float2Pfii_param_3
)
{
	.reg .b32 	%r<23>;
	.reg .b32 	%f<6>;
	.reg .b64 	%rd<21>;

	ld.param.u64 	%rd1, [_Z25fft_shift_var_no_complejaP6float2Pfii_param_0];
	ld.param.u64 	%rd2, [_Z25fft_shift_var_no_complejaP6float2Pfii_param_1];
	ld.param.u32 	%r1, [_Z25fft_shift_var_no_complejaP6float2Pfii_param_2];
	ld.param.u32 	%r2, [_Z25fft_shift_var_no_complejaP6float2Pfii_param_3];
	cvta.to.global.u64 	%rd3, %rd1;
	cvta.to.global.u64 	%rd4, %rd2;
	shr.u32 	%r3, %r1, 31;
	add.s32 	%r4, %r1, %r3;
	shr.s32 	%r5, %r4, 1;
	shr.u32 	%r6, %r2, 31;
	add.s32 	%r7, %r2, %r6;
	shr.s32 	%r8, %r7, 1;
	mov.u32 	%r9, %ctaid.x;
	mov.u32 	%r10, %ntid.x;
	mov.u32 	%r11, %tid.x;
	mad.lo.s32 	%r12, %r9, %r10, %r11;
	mov.u32 	%r13, %ctaid.y;
	mov.u32 	%r14, %ntid.y;
	mov.u32 	%r15, %tid.y;
	mad.lo.s32 	%r16, %r13, %r14, %r15;
	add.s32 	%r17, %r5, %r12;
	add.s32 	%r18, %r8, %r16;
	mul.lo.s32 	%r19, %r17, %r2;
	add.s32 	%r20, %r19, %r18;
	mul.wide.s32 	%rd5, %r20, 4;
	add.s64 	%rd6, %rd4, %rd5;
	ld.global.f32 	%f1, [%rd6];
	mad.lo.s32 	%r21, %r2, %r12, %r16;
	mul.wide.s32 	%rd7, %r21, 8;
	add.s64 	%rd8, %rd3, %rd7;
	mov.f32 	%f2, 0f00000000;
	st.global.v2.f32 	[%rd8], {%f1, %f2};
	mul.wide.s32 	%rd9, %r21, 4;
	add.s64 	%rd10, %rd4, %rd9;
	ld.global.f32 	%f3, [%rd10];
	mul.wide.s32 	%rd11, %r20, 8;
	add.s64 	%rd12, %rd3, %rd11;
	st.global.v2.f32 	[%rd12], {%f3, %f2};
	add.s32 	%r22, %r19, %r16;
	mul.wide.s32 	%rd13, %r22, 4;
	add.s64 	%rd14, %rd4, %rd13;
	ld.global.f32 	%f4, [%rd14];
	mul.wide.s32 	%rd15, %r8, 8;
	add.s64 	%rd16, %rd8, %rd15;
	st.global.v2.f32 	[%rd16], {%f4, %f2};
	mul.wide.s32 	%rd17, %r8, 4;
	add.s64 	%rd18, %rd10, %rd17;
	ld.global.f32 	%f5, [%rd18];
	mul.wide.s32 	%rd19, %r22, 8;
	add.s64 	%rd20, %rd3, %rd19;
	st.global.v2.f32 	[%rd20], {%f5, %f2};
	ret;

}
	// .globl	_Z12thresholdingPfiif
.visible .entry _Z12thresholdingPfiif(
	.param .u64 .ptr .align 1 _Z12thresholdingPfiif_param_0,
	.param .u32 _Z12thresholdingPfiif_param_1,
	.param .u32 _Z12thresholdingPfiif_param_2,
	.param .f32 _Z12thresholdingPfiif_param_3
)
{
	.reg .pred 	%p<2>;
	.reg .b32 	%r<11>;
	.reg .b32 	%f<4>;
	.reg .b64 	%rd<5>;

	ld.param.u64 	%rd1, [_Z12thresholdingPfiif_param_0];
	ld.param.u32 	%r1, [_Z12thresholdingPfiif_param_2];
	ld.param.f32 	%f1, [_Z12thresholdingPfiif_param_3];
	cvta.to.global.u64 	%rd2, %rd1;
	mov.u32 	%r2, %tid.x;
	mov.u32 	%r3, %ntid.x;
	mov.u32 	%r4, %ctaid.x;
	mad.lo.s32 	%r5, %r3, %r4, %r2;
	mov.u32 	%r6, %tid.y;
	mov.u32 	%r7, %ntid.y;
	mov.u32 	%r8, %ctaid.y;
	mad.lo.s32 	%r9, %r7, %r8, %r6;
	mad.lo.s32 	%r10, %r1, %r5, %r9;
	mul.wide.s32 	%rd3, %r10, 4;
	add.s64 	%rd4, %rd2, %rd3;
	ld.global.f32 	%f2, [%rd4];
	setp.gt.f32 	%p1, %f2, %f1;
	selp.f32 	%f3, 0f3F800000, 0f00000000, %p1;
	st.global.f32 	[%rd4], %f3;
	ret;

}
	// .globl	_Z21mascara_1er_cuadranteP6float2S0_Pfii
.visible .entry _Z21mascara_1er_cuadranteP6float2S0_Pfii(
	.param .u64 .ptr .align 1 _Z21mascara_1er_cuadranteP6float2S0_Pfii_param_0,
	.param .u64 .ptr .align 1 _Z21mascara_1er_cuadranteP6float2S0_Pfii_param_1,
	.param .u64 .ptr .align 1 _Z21mascara_1er_cuadranteP6float2S0_Pfii_param_2,
	.param .u32 _Z21mascara_1er_cuadranteP6float2S0_Pfii_param_3,
	.param .u32 _Z21mascara_1er_cuadranteP6float2S0_Pfii_param_4
)
{
	.reg .b32 	%r<11>;
	.reg .b32 	%f<7>;
	.reg .b64 	%rd<12>;

	ld.param.u64 	%rd1, [_Z21mascara_1er_cuadranteP6float2S0_Pfii_param_0];
	ld.param.u64 	%rd2, [_Z21mascara_1er_cuadranteP6float2S0_Pfii_param_1];
	ld.param.u64 	%rd3, [_Z21mascara_1er_cuadranteP6float2S0_Pfii_param_2];
	ld.param.u32 	%r1, [_Z21mascara_1er_cuadranteP6float2S0_Pfii_param_4];
	cvta.to.global.u64 	%rd4, %rd1;
	cvta.to.global.u64 	%rd5, %rd3;
	cvta.to.global.u64 	%rd6, %rd2;
	mov.u32 	%r2, %ctaid.x;
	mov.u32 	%r3, %ntid.x;
	mov.u32 	%r4, %tid.x;
	mad.lo.s32 	%r5, %r2, %r3, %r4;
	mov.u32 	%r6, %ctaid.y;
	mov.u32 	%r7, %ntid.y;
	mov.u32 	%r8, %tid.y;
	mad.lo.s32 	%r9, %r6, %r7, %r8;
	mad.lo.s32 	%r10, %r1, %r5, %r9;
	mul.wide.s32 	%rd7, %r10, 8;
	add.s64 	%rd8, %rd6, %rd7;
	ld.global.v2.f32 	{%f1, %f2}, [%rd8];
	mul.wide.s32 	%rd9, %r10, 4;
	add.s64 	%rd10, %rd5, %rd9;
	ld.global.f32 	%f3, [%rd10];
	mul.f32 	%f4, %f1, %f3;
	add.s64 	%rd11, %rd4, %rd7;
	st.global.f32 	[%rd11], %f4;
	ld.global.f32 	%f5, [%rd10];
	mul.f32 	%f6, %f2, %f5;
	st.global.f32 	[%rd11+4], %f6;
	ret;

}
	// .globl	_Z10NormalizarPfiiS_S_
.visible .entry _Z10NormalizarPfiiS_S_(
	.param .u64 .ptr .align 1 _Z10NormalizarPfiiS_S__param_0,
	.param .u32 _Z10NormalizarPfiiS_S__param_1,
	.param .u32 _Z10NormalizarPfiiS_S__param_2,
	.param .u64 .ptr .align 1 _Z10NormalizarPfiiS_S__param_3,
	.param .u64 .ptr .align 1 _Z10NormalizarPfiiS_S__param_4
)
{
	.reg .b32 	%r<11>;
	.reg .b32 	%f<7>;
	.reg .b64 	%rd<9>;

	ld.param.u64 	%rd1, [_Z10NormalizarPfiiS_S__param_0];
	ld.param.u32 	%r1, [_Z10NormalizarPfiiS_S__param_2];
	ld.param.u64 	%rd2, [_Z10NormalizarPfiiS_S__param_3];
	ld.param.u64 	%rd3, [_Z10NormalizarPfiiS_S__param_4];
	cvta.to.global.u64 	%rd4, %rd1;
	cvta.to.global.u64 	%rd5, %rd3;
	cvta.to.global.u64 	%rd6, %rd2;
	mov.u32 	%r2, %ctaid.x;
	mov.u32 	%r3, %ntid.x;
	mov.u32 	%r4, %tid.x;
	mad.lo.s32 	%r5, %r2, %r3, %r4;
	mov.u32 	%r6, %ctaid.y;
	mov.u32 	%r7, %ntid.y;
	mov.u32 	%r8, %tid.y;
	mad.lo.s32 	%r9, %r6, %r7, %r8;
	ld.global.f32 	%f1, [%rd6];
	ld.global.f32 	%f2, [%rd5];
	mad.lo.s32 	%r10, %r1, %r5, %r9;
	mul.wide.s32 	%rd7, %r10, 4;
	add.s64 	%rd8, %rd4, %rd7;
	ld.global.f32 	%f3, [%rd8];
	sub.f32 	%f4, %f3, %f1;
	sub.f32 	%f5, %f2, %f1;
	div.rn.f32 	%f6, %f4, %f5;
	st.global.f32 	[%rd8], %f6;
	ret;

}
	// .globl	_Z8AmplitudPfP6float2ii
.visible .entry _Z8AmplitudPfP6float2ii(
	.param .u64 .ptr .align 1 _Z8AmplitudPfP6float2ii_param_0,
	.param .u64 .ptr .align 1 _Z8AmplitudPfP6float2ii_param_1,
	.param .u32 _Z8AmplitudPfP6float2ii_param_2,
	.param .u32 _Z8AmplitudPfP6float2ii_param_3
)
{
	.reg .pred 	%p<27>;
	.reg .b32 	%r<45>;
	.reg .b32 	%f<4>;
	.reg .b64 	%rd<9>;
	.reg .b64 	%fd<38>;

	ld.param.u64 	%rd2, [_Z8AmplitudPfP6float2ii_param_0];
	ld.param.u64 	%rd3, [_Z8AmplitudPfP6float2ii_param_1];
	ld.param.u32 	%r6, [_Z8AmplitudPfP6float2ii_param_3];
	cvta.to.global.u64 	%rd4, %rd3;
	mov.u32 	%r7, %ctaid.x;
	mov.u32 	%r8, %ntid.x;
	mov.u32 	%r9, %tid.x;
	mad.lo.s32 	%r10, %r7, %r8, %r9;
	mov.u32 	%r11, %ctaid.y;
	mov.u32 	%r12, %ntid.y;
	mov.u32 	%r13, %tid.y;
	mad.lo.s32 	%r14, %r11, %r12, %r13;
	mad.lo.s32 	%r1, %r6, %r10, %r14;
	mul.wide.s32 	%rd5, %r1, 8;
	add.s64 	%rd1, %rd4, %rd5;
	ld.global.f32 	%f1, [%rd1];
	cvt.f64.f32 	%fd1, %f1;
	{
	.reg .b32 %temp; 
	mov.b64 	{%temp, %r2}, %fd1;
	}
	mov.f64 	%fd18, 0d4000000000000000;
	{
	.reg .b32 %temp; 
	mov.b64 	{%temp, %r15}, %fd18;
	}
	and.b32  	%r4, %r15, 2146435072;
	setp.eq.s32 	%p1, %r4, 1062207488;
	abs.f64 	%fd2, %fd1;
	{ // callseq 2, 0
	.param .b64 param0;
	st.param.f64 	[param0], %fd2;
	.param .b64 param1;
	st.param.f64 	[param1], 0d4000000000000000;
	.param .b64 retval0;
	call.uni (retval0), 
	__internal_accurate_pow, 
	(
	param0, 
	param1
	);
	ld.param.f64 	%fd19, [retval0];
	} // callseq 2
	setp.lt.s32 	%p2, %r2, 0;
	neg.f64 	%fd21, %fd19;
	selp.f64 	%fd22, %fd21, %fd19, %p1;
	selp.f64 	%fd35, %fd22, %fd19, %p2;
	setp.neu.f32 	%p3, %f1, 0f00000000;
	@%p3 bra 	$L__BB8_2;
	setp.eq.s32 	%p4, %r4, 1062207488;
	selp.b32 	%r16, %r2, 0, %p4;
	setp.lt.s32 	%p5, %r15, 0;
	or.b32  	%r17, %r16, 2146435072;
	selp.b32 	%r18, %r17, %r16, %p5;
	mov.b32 	%r19, 0;
	mov.b64 	%fd35, {%r19, %r18};
$L__BB8_2:
	add.f64 	%fd23, %fd1, 0d4000000000000000;
	{
	.reg .b32 %temp; 
	mov.b64 	{%temp, %r20}, %fd23;
	}
	and.b32  	%r21, %r20, 2146435072;
	setp.ne.s32 	%p6, %r21, 2146435072;
	@%p6 bra 	$L__BB8_7;
	setp.num.f32 	%p7, %f1, %f1;
	@%p7 bra 	$L__BB8_5;
	mov.f64 	%fd24, 0d4000000000000000;
	add.rn.f64 	%fd35, %fd1, %fd24;
	bra.uni 	$L__BB8_7;
$L__BB8_5:
	setp.neu.f64 	%p8, %fd2, 0d7FF0000000000000;
	@%p8 bra 	$L__BB8_7;
	setp.lt.s32 	%p9, %r2, 0;
	setp.eq.s32 	%p10, %r4, 1062207488;
	setp.lt.s32 	%p11, %r15, 0;
	selp.b32 	%r23, 0, 2146435072, %p11;
	and.b32  	%r24, %r15, 2147483647;
	setp.ne.s32 	%p12, %r24, 1071644672;
	or.b32  	%r25, %r23, -2147483648;
	selp.b32 	%r26, %r25, %r23, %p12;
	selp.b32 	%r27, %r26, %r23, %p10;
	selp.b32 	%r28, %r27, %r23, %p9;
	mov.b32 	%r29, 0;
	mov.b64 	%fd35, {%r29, %r28};
$L__BB8_7:
	setp.eq.s32 	%p13, %r4, 1062207488;
	setp.eq.f32 	%p14, %f1, 0f3F800000;
	selp.f64 	%fd9, 0d3FF0000000000000, %fd35, %p14;
	ld.global.f32 	%f2, [%rd1+4];
	cvt.f64.f32 	%fd10, %f2;
	{
	.reg .b32 %temp; 
	mov.b64 	{%temp, %r5}, %fd10;
	}
	abs.f64 	%fd11, %fd10;
	{ // callseq 3, 0
	.param .b64 param0;
	st.param.f64 	[param0], %fd11;
	.param .b64 param1;
	st.param.f64 	[param1], 0d4000000000000000;
	.param .b64 retval0;
	call.uni (retval0), 
	__internal_accurate_pow, 
	(
	param0, 
	param1
	);
	ld.param.f64 	%fd25, [retval0];
	} // callseq 3
	setp.lt.s32 	%p15, %r5, 0;
	neg.f64 	%fd27, %fd25;
	selp.f64 	%fd28, %fd27, %fd25, %p13;
	selp.f64 	%fd37, %fd28, %fd25, %p15;
	setp.neu.f32 	%p16, %f2, 0f00000000;
	@%p16 bra 	$L__BB8_9;
	setp.eq.s32 	%p17, %r4, 1062207488;
	selp.b32 	%r31, %r5, 0, %p17;
	setp.lt.s32 	%p18, %r15, 0;
	or.b32  	%r32, %r31, 2146435072;
	selp.b32 	%r33, %r32, %r31, %p18;
	mov.b32 	%r34, 0;
	mov.b64 	%fd37, {%r34, %r33};
$L__BB8_9:
	add.f64 	%fd29, %fd10, 0d4000000000000000;
	{
	.reg .b32 %temp; 
	mov.b64 	{%temp, %r35}, %fd29;
	}
	and.b32  	%r36, %r35, 2146435072;
	setp.ne.s32 	%p19, %r36, 2146435072;
	@%p19 bra 	$L__BB8_14;
	setp.num.f32 	%p20, %f2, %f2;
	@%p20 bra 	$L__BB8_12;
	mov.f64 	%fd30, 0d4000000000000000;
	add.rn.f64 	%fd37, %fd10, %fd30;
	bra.uni 	$L__BB8_14;
$L__BB8_12:
	setp.neu.f64 	%p21, %fd11, 0d7FF0000000000000;
	@%p21 bra 	$L__BB8_14;
	setp.lt.s32 	%p22, %r5, 0;
	setp.eq.s32 	%p23, %r4, 1062207488;
	setp.lt.s32 	%p24, %r15, 0;
	selp.b32 	%r38, 0, 2146435072, %p24;
	and.b32  	%r39, %r15, 2147483647;
	setp.ne.s32 	%p25, %r39, 1071644672;
	or.b32  	%r40, %r38, -2147483648;
	selp.b32 	%r41, %r40, %r38, %p25;
	selp.b32 	%r42, %r41, %r38, %p23;
	selp.b32 	%r43, %r42, %r38, %p22;
	mov.b32 	%r44, 0;
	mov.b64 	%fd37, {%r44, %r43};
$L__BB8_14:
	cvta.to.global.u64 	%rd6, %rd2;
	setp.eq.f32 	%p26, %f2, 0f3F800000;
	selp.f64 	%fd31, 0d3FF0000000000000, %fd37, %p26;
	add.f64 	%fd32, %fd9, %fd31;
	sqrt.rn.f64 	%fd33, %fd32;
	cvt.rn.f32.f64 	%f3, %fd33;
	mul.wide.s32 	%rd7, %r1, 4;
	add.s64 	%rd8, %rd6, %rd7;
	st.global.f32 	[%rd8], %f3;
	ret;

}
	// .globl	_Z12Amplitud_logPfP6float2ii
.visible .entry _Z12Amplitud_logPfP6float2ii(
	.param .u64 .ptr .align 1 _Z12Amplitud_logPfP6float2ii_param_0,
	.param .u64 .ptr .align 1 _Z12Amplitud_logPfP6float2ii_param_1,
	.param .u32 _Z12Amplitud_logPfP6float2ii_param_2,
	.param .u32 _Z12Amplitud_logPfP6float2ii_param_3
)
{
	.reg .pred 	%p<30>;
	.reg .b32 	%r<49>;
	.reg .b32 	%f<25>;
	.reg .b64 	%rd<9>;
	.reg .b64 	%fd<39>;

	ld.param.u64 	%rd2, [_Z12Amplitud_logPfP6float2ii_param_0];
	ld.param.u64 	%rd3, [_Z12Amplitud_logPfP6float2ii_param_1];
	ld.param.u32 	%r6, [_Z12Amplitud_logPfP6float2ii_param_3];
	cvta.to.global.u64 	%rd4, %rd3;
	mov.u32 	%r7, %ctaid.x;
	mov.u32 	%r8, %ntid.x;
	mov.u32 	%r9, %tid.x;
	mad.lo.s32 	%r10, %r7, %r8, %r9;
	mov.u32 	%r11, %ctaid.y;
	mov.u32 	%r12, %ntid.y;
	mov.u32 	%r13, %tid.y;
	mad.lo.s32 	%r14, %r11, %r12, %r13;
	mad.lo.s32 	%r1, %r6, %r10, %r14;
	mul.wide.s32 	%rd5, %r1, 8;
	add.s64 	%rd1, %rd4, %rd5;
	ld.global.f32 	%f1, [%rd1];
	cvt.f64.f32 	%fd1, %f1;
	{
	.reg .b32 %temp; 
	mov.b64 	{%temp, %r2}, %fd1;
	}
	mov.f64 	%fd18, 0d4000000000000000;
	{
	.reg .b32 %temp; 
	mov.b64 	{%temp, %r15}, %fd18;
	}
	and.b32  	%r4, %r15, 2146435072;
	setp.eq.s32 	%p1, %r4, 1062207488;
	abs.f64 	%fd2, %fd1;
	{ // callseq 4, 0
	.param .b64 param0;
	st.param.f64 	[param0], %fd2;
	.param .b64 param1;
	st.param.f64 	[param1], 0d4000000000000000;
	.param .b64 retval0;
	call.uni (retval0), 
	__internal_accurate_pow, 
	(
	param0, 
	param1
	);
	ld.param.f64 	%fd19, [retval0];
	} // callseq 4
	setp.lt.s32 	%p2, %r2, 0;
	neg.f64 	%fd21, %fd19;
	selp.f64 	%fd22, %fd21, %fd19, %p1;
	selp.f64 	%fd36, %fd22, %fd19, %p2;
	setp.neu.f32 	%p3, %f1, 0f00000000;
	@%p3 bra 	$L__BB9_2;
	setp.eq.s32 	%p4, %r4, 1062207488;
	selp.b32 	%r16, %r2, 0, %p4;
	setp.lt.s32 	%p5, %r15, 0;
	or.b32  	%r17, %r16, 2146435072;
	selp.b32 	%r18, %r17, %r16, %p5;
	mov.b32 	%r19, 0;
	mov.b64 	%fd36, {%r19, %r18};
$L__BB9_2:
	add.f64 	%fd23, %fd1, 0d4000000000000000;
	{
	.reg .b32 %temp; 
	mov.b64 	{%temp, %r20}, %fd23;
	}
	and.b32  	%r21, %r20, 2146435072;
	setp.ne.s32 	%p6, %r21, 2146435072;
	@%p6 bra 	$L__BB9_7;
	setp.num.f32 	%p7, %f1, %f1;
	@%p7 bra 	$L__BB9_5;
	mov.f64 	%fd24, 0d4000000000000000;
	add.rn.f64 	%fd36, %fd1, %fd24;
	bra.uni 	$L__BB9_7;
$L__BB9_5:
	setp.neu.f64 	%p8, %fd2, 0d7FF0000000000000;
	@%p8 bra 	$L__BB9_7;
	setp.lt.s32 	%p9, %r2, 0;
	setp.eq.s32 	%p10, %r4, 1062207488;
	setp.lt.s32 	%p11, %r15, 0;
	selp.b32 	%r23, 0, 2146435072, %p11;
	and.b32  	%r24, %r15, 2147483647;
	setp.ne.s32 	%p12, %r24, 1071644672;
	or.b32  	%r25, %r23, -2147483648;
	selp.b32 	%r26, %r25, %r23, %p12;
	selp.b32 	%r27, %r26, %r23, %p10;
	selp.b32 	%r28, %r27, %r23, %p9;
	mov.b32 	%r29, 0;
	mov.b64 	%fd36, {%r29, %r28};
$L__BB9_7:
	setp.eq.s32 	%p13, %r4, 1062207488;
	setp.eq.f32 	%p14, %f1, 0f3F800000;
	selp.f64 	%fd9, 0d3FF0000000000000, %fd36, %p14;
	ld.global.f32 	%f2, [%rd1+4];
	cvt.f64.f32 	%fd10, %f2;
	{
	.reg .b32 %temp; 
	mov.b64 	{%temp, %r5}, %fd10;
	}
	abs.f64 	%fd11, %fd10;
	{ // callseq 5, 0
	.param .b64 param0;
	st.param.f64 	[param0], %fd11;
	.param .b64 param1;
	st.param.f64 	[param1], 0d4000000000000000;
	.param .b64 retval0;
	call.uni (retval0), 
	__internal_accurate_pow, 
	(
	param0, 
	param1
	);
	ld.param.f64 	%fd25, [retval0];
	} // callseq 5
	setp.lt.s32 	%p15, %r5, 0;
	neg.f64 	%fd27, %fd25;
	selp.f64 	%fd28, %fd27, %fd25, %p13;
	selp.f64 	%fd38, %fd28, %fd25, %p15;
	setp.neu.f32 	%p16, %f2, 0f00000000;
	@%p16 bra 	$L__BB9_9;
	setp.eq.s32 	%p17, %r4, 1062207488;
	selp.b32 	%r31, %r5, 0, %p17;
	setp.lt.s32 	%p18, %r15, 0;
	or.b32  	%r32, %r31, 2146435072;
	selp.b32 	%r33, %r32, %r31, %p18;
	mov.b32 	%r34, 0;
	mov.b64 	%fd38, {%r34, %r33};
$L__BB9_9:
	add.f64 	%fd29, %fd10, 0d4000000000000000;
	{
	.reg .b32 %temp; 
	mov.b64 	{%temp, %r35}, %fd29;
	}
	and.b32  	%r36, %r35, 2146435072;
	setp.ne.s32 	%p19, %r36, 2146435072;
	@%p19 bra 	$L__BB9_14;
	setp.num.f32 	%p20, %f2, %f2;
	@%p20 bra 	$L__BB9_12;
	mov.f64 	%fd30, 0d4000000000000000;
	add.rn.f64 	%fd38, %fd10, %fd30;
	bra.uni 	$L__BB9_14;
$L__BB9_12:
	setp.neu.f64 	%p21, %fd11, 0d7FF0000000000000;
	@%p21 bra 	$L__BB9_14;
	setp.lt.s32 	%p22, %r5, 0;
	setp.eq.s32 	%p23, %r4, 1062207488;
	setp.lt.s32 	%p24, %r15, 0;
	selp.b32 	%r38, 0, 2146435072, %p24;
	and.b32  	%r39, %r15, 2147483647;
	setp.ne.s32 	%p25, %r39, 1071644672;
	or.b32  	%r40, %r38, -2147483648;
	selp.b32 	%r41, %r40, %r38, %p25;
	selp.b32 	%r42, %r41, %r38, %p23;
	selp.b32 	%r43, %r42, %r38, %p22;
	mov.b32 	%r44, 0;
	mov.b64 	%fd38, {%r44, %r43};
$L__BB9_14:
	cvta.to.global.u64 	%rd6, %rd2;
	setp.eq.f32 	%p26, %f2, 0f3F800000;
	selp.f64 	%fd31, 0d3FF0000000000000, %fd38, %p26;
	add.f64 	%fd32, %fd9, %fd31;
	sqrt.rn.f64 	%fd33, %fd32;
	add.f64 	%fd34, %fd33, 0d3FF0000000000000;
	cvt.rn.f32.f64 	%f3, %fd34;
	setp.lt.f32 	%p27, %f3, 0f00800000;
	mul.f32 	%f4, %f3, 0f4B000000;
	selp.f32 	%f5, %f4, %f3, %p27;
	selp.f32 	%f6, 0fC1B80000, 0f00000000, %p27;
	mov.b32 	%r45, %f5;
	add.s32 	%r46, %r45, -1059760811;
	and.b32  	%r47, %r46, -8388608;
	sub.s32 	%r48, %r45, %r47;
	mov.b32 	%f7, %r48;
	cvt.rn.f32.s32 	%f8, %r47;
	fma.rn.f32 	%f9, %f8, 0f34000000, %f6;
	add.f32 	%f10, %f7, 0fBF800000;
	fma.rn.f32 	%f11, %f10, 0fBE055027, 0f3E1039F6;
	fma.rn.f32 	%f12, %f11, %f10, 0fBDF8CDCC;
	fma.rn.f32 	%f13, %f12, %f10, 0f3E0F2955;
	fma.rn.f32 	%f14, %f13, %f10, 0fBE2AD8B9;
	fma.rn.f32 	%f15, %f14, %f10, 0f3E4CED0B;
	fma.rn.f32 	%f16, %f15, %f10, 0fBE7FFF22;
	fma.rn.f32 	%f17, %f16, %f10, 0f3EAAAA78;
	fma.rn.f32 	%f18, %f17, %f10, 0fBF000000;
	mul.f32 	%f19, %f10, %f18;
	fma.rn.f32 	%f20, %f19, %f10, %f10;
	fma.rn.f32 	%f21, %f9, 0f3F317218, %f20;
	setp.gt.u32 	%p28, %r45, 2139095039;
	fma.rn.f32 	%f22, %f5, 0f7F800000, 0f7F800000;
	selp.f32 	%f23, %f22, %f21, %p28;
	setp.eq.f32 	%p29, %f5, 0f00000000;
	selp.f32 	%f24, 0fFF800000, %f23, %p29;
	mul.wide.s32 	%rd7, %r1, 4;
	add.s64 	%rd8, %rd6, %rd7;
	st.global.f32 	[%rd8], %f24;
	ret;

}
	// .globl	_Z10IntensidadPfP6float2ii
.visible .entry _Z10IntensidadPfP6float2ii(
	.param .u64 .ptr .align 1 _Z10IntensidadPfP6float2ii_param_0,
	.param .u64 .ptr .align 1 _Z10IntensidadPfP6float2ii_param_1,
	.param .u32 _Z10IntensidadPfP6float2ii_param_2,
	.param .u32 _Z10IntensidadPfP6float2ii_param_3
)
{
	.reg .pred 	%p<27>;
	.reg .b32 	%r<45>;
	.reg .b32 	%f<4>;
	.reg .b64 	%rd<9>;
	.reg .b64 	%fd<37>;

	ld.param.u64 	%rd2, [_Z10IntensidadPfP6float2ii_param_0];
	ld.param.u64 	%rd3, [_Z10IntensidadPfP6float2ii_param_1];
	ld.param.u32 	%r6, [_Z10IntensidadPfP6float2ii_param_3];
	cvta.to.global.u64 	%rd4, %rd3;
	mov.u32 	%r7, %ctaid.x;
	mov.u32 	%r8, %ntid.x;
	mov.u32 	%r9, %tid.x;
	mad.lo.s32 	%r10, %r7, %r8, %r9;
	mov.u32 	%r11, %ctaid.y;
	mov.u32 	%r12, %ntid.y;
	mov.u32 	%r13, %tid.y;
	mad.lo.s32 	%r14, %r11, %r12, %r13;
	mad.lo.s32 	%r1, %r6, %r10, %r14;
	mul.wide.s32 	%rd5, %r1, 8;
	add.s64 	%rd1, %rd4, %rd5;
	ld.global.f32 	%f1, [%rd1];
	cvt.f64.f32 	%fd1, %f1;
	{
	.reg .b32 %temp; 
	mov.b64 	{%temp, %r2}, %fd1;
	}
	mov.f64 	%fd18, 0d4000000000000000;
	{
	.reg .b32 %temp; 
	mov.b64 	{%temp, %r15}, %fd18;
	}
	and.b32  	%r4, %r15, 2146435072;
	setp.eq.s32 	%p1, %r4, 1062207488;
	abs.f64 	%fd2, %fd1;
	{ // callseq 6, 0
	.param .b64 param0;
	st.param.f64 	[param0], %fd2;
	.param .b64 param1;
	st.param.f64 	[param1], 0d4000000000000000;
	.param .b64 retval0;
	call.uni (retval0), 
	__internal_accurate_pow, 
	(
	param0, 
	param1
	);
	ld.param.f64 	%fd19, [retval0];
	} // callseq 6
	setp.lt.s32 	%p2, %r2, 0;
	neg.f64 	%fd21, %fd19;
	selp.f64 	%fd22, %fd21, %fd19, %p1;
	selp.f64 	%fd34, %fd22, %fd19, %p2;
	setp.neu.f32 	%p3, %f1, 0f00000000;
	@%p3 bra 	$L__BB10_2;
	setp.eq.s32 	%p4, %r4, 1062207488;
	selp.b32 	%r16, %r2, 0, %p4;
	setp.lt.s32 	%p5, %r15, 0;
	or.b32  	%r17, %r16, 2146435072;
	selp.b32 	%r18, %r17, %r16, %p5;
	mov.b32 	%r19, 0;
	mov.b64 	%fd34, {%r19, %r18};
$L__BB10_2:
	add.f64 	%fd23, %fd1, 0d4000000000000000;
	{
	.reg .b32 %temp; 
	mov.b64 	{%temp, %r20}, %fd23;
	}
	and.b32  	%r21, %r20, 2146435072;
	setp.ne.s32 	%p6, %r21, 2146435072;
	@%p6 bra 	$L__BB10_7;
	setp.num.f32 	%p7, %f1, %f1;
	@%p7 bra 	$L__BB10_5;
	mov.f64 	%fd24, 0d4000000000000000;
	add.rn.f64 	%fd34, %fd1, %fd24;
	bra.uni 	$L__BB10_7;
$L__BB10_5:
	setp.neu.f64 	%p8, %fd2, 0d7FF0000000000000;
	@%p8 bra 	$L__BB10_7;
	setp.lt.s32 	%p9, %r2, 0;
	setp.eq.s32 	%p10, %r4, 1062207488;
	setp.lt.s32 	%p11, %r15, 0;
	selp.b32 	%r23, 0, 2146435072, %p11;
	and.b32  	%r24, %r15, 2147483647;
	setp.ne.s32 	%p12, %r24, 1071644672;
	or.b32  	%r25, %r23, -2147483648;
	selp.b32 	%r26, %r25, %r23, %p12;
	selp.b32 	%r27, %r26, %r23, %p10;
	selp.b32 	%r28, %r27, %r23, %p9;
	mov.b32 	%r29, 0;
	mov.b64 	%fd34, {%r29, %r28};
$L__BB10_7:
	setp.eq.s32 	%p13, %r4, 1062207488;
	setp.eq.f32 	%p14, %f1, 0f3F800000;
	selp.f64 	%fd9, 0d3FF0000000000000, %fd34, %p14;
	ld.global.f32 	%f2, [%rd1+4];
	cvt.f64.f32 	%fd10, %f2;
	{
	.reg .b32 %temp; 
	mov.b64 	{%temp, %r5}, %fd10;
	}
	abs.f64 	%fd11, %fd10;
	{ // callseq 7, 0
	.param .b64 param0;
	st.param.f64 	[param0], %fd11;
	.param .b64 param1;
	st.param.f64 	[param1], 0d4000000000000000;
	.param .b64 retval0;
	call.uni (retval0), 
	__internal_accurate_pow, 
	(
	param0, 
	param1
	);
	ld.param.f64 	%fd25, [retval0];
	} // callseq 7
	setp.lt.s32 	%p15, %r5, 0;
	neg.f64 	%fd27, %fd25;
	selp.f64 	%fd28, %fd27, %fd25, %p13;
	selp.f64 	%fd36, %fd28, %fd25, %p15;
	setp.neu.f32 	%p16, %f2, 0f00000000;
	@%p16 bra 	$L__BB10_9;
	setp.eq.s32 	%p17, %r4, 1062207488;
	selp.b32 	%r31, %r5, 0, %p17;
	setp.lt.s32 	%p18, %r15, 0;
	or.b32  	%r32, %r31, 2146435072;
	selp.b32 	%r33, %r32, %r31, %p18;
	mov.b32 	%r34, 0;
	mov.b64 	%fd36, {%r34, %r33};
$L__BB10_9:
	add.f64 	%fd29, %fd10, 0d4000000000000000;
	{
	.reg .b32 %temp; 
	mov.b64 	{%temp, %r35}, %fd29;
	}
	and.b32  	%r36, %r35, 2146435072;
	setp.ne.s32 	%p19, %r36, 2146435072;
	@%p19 bra 	$L__BB10_14;
	setp.num.f32 	%p20, %f2, %f2;
	@%p20 bra 	$L__BB10_12;
	mov.f64 	%fd30, 0d4000000000000000;
	add.rn.f64 	%fd36, %fd10, %fd30;
	bra.uni 	$L__BB10_14;
$L__BB10_12:
	setp.neu.f64 	%p21, %fd11, 0d7FF0000000000000;
	@%p21 bra 	$L__BB10_14;
	setp.lt.s32 	%p22, %r5, 0;
	setp.eq.s32 	%p23, %r4, 1062207488;
	setp.lt.s32 	%p24, %r15, 0;
	selp.b32 	%r38, 0, 2146435072, %p24;
	and.b32  	%r39, %r15, 2147483647;
	setp.ne.s32 	%p25, %r39, 1071644672;
	or.b32  	%r40, %r38, -2147483648;
	selp.b32 	%r41, %r40, %r38, %p25;
	selp.b32 	%r42, %r41, %r38, %p23;
	selp.b32 	%r43, %r42, %r38, %p22;
	mov.b32 	%r44, 0;
	mov.b64 	%fd36, {%r44, %r43};
$L__BB10_14:
	cvta.to.global.u64 	%rd6, %rd2;
	setp.eq.f32 	%p26, %f2, 0f3F800000;
	selp.f64 	%fd31, 0d3FF0000000000000, %fd36, %p26;
	add.f64 	%fd32, %fd9, %fd31;
	cvt.rn.f32.f64 	%f3, %fd32;
	mul.wide.s32 	%rd7, %r1, 4;
	add.s64 	%rd8, %rd6, %rd7;
	st.global.f32 	[%rd8], %f3;
	ret;

}
	// .globl	_Z4FasePfP6float2ii
.visible .entry _Z4FasePfP6float2ii(
	.param .u64 .ptr .align 1 _Z4FasePfP6float2ii_param_0,
	.param .u64 .ptr .align 1 _Z4FasePfP6float2ii_param_1,
	.param .u32 _Z4FasePfP6float2ii_param_2,
	.param .u32 _Z4FasePfP6float2ii_param_3
)
{
	.reg .pred 	%p<6>;
	.reg .b32 	%r<12>;
	.reg .b32 	%f<33>;
	.reg .b64 	%rd<9>;

	ld.param.u64 	%rd1, [_Z4FasePfP6float2ii_param_0];
	ld.param.u64 	%rd2, [_Z4FasePfP6float2ii_param_1];
	ld.param.u32 	%r1, [_Z4FasePfP6float2ii_param_3];
	cvta.to.global.u64 	%rd3, %rd2;
	mov.u32 	%r2, %ctaid.x;
	mov.u32 	%r3, %ntid.x;
	mov.u32 	%r4, %tid.x;
	mad.lo.s32 	%r5, %r2, %r3, %r4;
	mov.u32 	%r6, %ctaid.y;
	mov.u32 	%r7, %ntid.y;
	mov.u32 	%r8, %tid.y;
	mad.lo.s32 	%r9, %r6, %r7, %r8;
	mad.lo.s32 	%r10, %r1, %r5, %r9;
	mul.wide.s32 	%rd4, %r10, 8;
	add.s64 	%rd5, %rd3, %rd4;
	ld.global.v2.f32 	{%f1, %f2}, [%rd5];
	abs.f32 	%f3, %f1;
	abs.f32 	%f4, %f2;
	setp.gt.f32 	%p1, %f4, %f3;
	selp.f32 	%f5, %f4, %f3, %p1;
	selp.f32 	%f6, %f3, %f4, %p1;
	div.rn.f32 	%f7, %f6, %f5;
	mul.f32 	%f8, %f7, %f7;
	fma.rn.f32 	%f9, %f8, 0f3B33710B, 0fBC807748;
	fma.rn.f32 	%f10, %f9, %f8, 0f3D2CDAB2;
	fma.rn.f32 	%f11, %f10, %f8, 0fBD992D10;
	fma.rn.f32 	%f12, %f11, %f8, 0f3DD9EA6C;
	fma.rn.f32 	%f13, %f12, %f8, 0fBE117CB1;
	fma.rn.f32 	%f14, %f13, %f8, 0f3E4CBCE0;
	fma.rn.f32 	%f15, %f14, %f8, 0fBEAAAA7D;
	mul.f32 	%f16, %f8, %f15;
	fma.rn.f32 	%f17, %f16, %f7, %f7;
	neg.f32 	%f18, %f17;
	fma.rn.f32 	%f19, 0f3F6EE581, 0f3FD774EB, %f18;
	selp.f32 	%f20, %f19, %f17, %p1;
	selp.f32 	%f21, 0f3F6EE581, 0f3FEEE581, %p1;
	selp.f32 	%f22, %f17, %f18, %p1;
	mov.b32 	%r11, %f1;
	fma.rn.f32 	%f23, %f21, 0f3FD774EB, %f22;
	setp.lt.s32 	%p2, %r11, 0;
	selp.f32 	%f24, %f23, %f20, %p2;
	add.f32 	%f25, %f4, %f3;
	setp.eq.f32 	%p3, %f5, 0f00000000;
	selp.f32 	%f26, 0f40490FDB, 0f00000000, %p2;
	setp.eq.f32 	%p4, %f3, %f4;
	selp.f32 	%f27, 0f4016CBE4, 0f3F490FDB, %p2;
	selp.f32 	%f28, %f27, %f24, %p4;
	selp.f32 	%f29, %f26, %f28, %p3;
	cvta.to.global.u64 	%rd6, %rd1;
	abs.f32 	%f30, %f25;
	setp.nan.f32 	%p5, %f30, %f30;
	copysign.f32 	%f31, %f2, %f29;
	selp.f32 	%f32, %f25, %f31, %p5;
	mul.wide.s32 	%rd7, %r10, 4;
	add.s64 	%rd8, %rd6, %rd7;
	st.global.f32 	[%rd8], %f32;
	ret;

}
	// .globl	_Z16espectro_angularP6float2S0_S0_PfS1_ffffif
.visible .entry _Z16espectro_angularP6float2S0_S0_PfS1_ffffif(
	.param .u64 .ptr .align 1 _Z16espectro_angularP6float2S0_S0_PfS1_ffffif_param_0,
	.param .u64 .ptr .align 1 _Z16espectro_angularP6float2S0_S0_PfS1_ffffif_param_1,
	.param .u64 .ptr .align 1 _Z16espectro_angularP6float2S0_S0_PfS1_ffffif_param_2,
	.param .u64 .ptr .align 1 _Z16espectro_angularP6float2S0_S0_PfS1_ffffif_param_3,
	.param .u64 .ptr .align 1 _Z16espectro_angularP6float2S0_S0_PfS1_ffffif_param_4,
	.param .f32 _Z16espectro_angularP6float2S0_S0_PfS1_ffffif_param_5,
	.param .f32 _Z16espectro_angularP6float2S0_S0_PfS1_ffffif_param_6,
	.param .f32 _Z16espectro_angularP6float2S0_S0_PfS1_ffffif_param_7,
	.param .f32 _Z16espectro_angularP6float2S0_S0_PfS1_ffffif_param_8,
	.param .u32 _Z16espectro_angularP6float2S0_S0_PfS1_ffffif_param_9,
	.param .f32 _Z16espectro_angularP6float2S0_S0_PfS1_ffffif_param_10
)
{
	.reg .pred 	%p<88>;
	.reg .b32 	%r<121>;
	.reg .b32 	%f<30>;
	.reg .b64 	%rd<22>;
	.reg .b64 	%fd<120>;

	ld.param.u64 	%rd5, [_Z16espectro_angularP6float2S0_S0_PfS1_ffffif_param_1];
	ld.param.u64 	%rd7, [_Z16espectro_angularP6float2S0_S0_PfS1_ffffif_param_3];
	ld.param.u64 	%rd8, [_Z16espectro_angularP6float2S0_S0_PfS1_ffffif_param_4];
	ld.param.f32 	%f7, [_Z16espectro_angularP6float2S0_S0_PfS1_ffffif_param_5];
	ld.param.f32 	%f8, [_Z16espectro_angularP6float2S0_S0_PfS1_ffffif_param_6];
	ld.param.f32 	%f9, [_Z16espectro_angularP6float2S0_S0_PfS1_ffffif_param_7];
	ld.param.f32 	%f10, [_Z16espectro_angularP6float2S0_S0_PfS1_ffffif_param_8];
	ld.param.u32 	%r12, [_Z16espectro_angularP6float2S0_S0_PfS1_ffffif_param_9];
	ld.param.f32 	%f11, [_Z16espectro_angularP6float2S0_S0_PfS1_ffffif_param_10];
	mov.u32 	%r13, %ctaid.x;
	mov.u32 	%r14, %ntid.x;
	mov.u32 	%r15, %tid.x;
	mad.lo.s32 	%r16, %r13, %r14, %r15;
	mov.u32 	%r17, %ctaid.y;
	mov.u32 	%r18, %ntid.y;
	mov.u32 	%r19, %tid.y;
	mad.lo.s32 	%r20, %r17, %r18, %r19;
	mad.lo.s32 	%r1, %r12, %r16, %r20;
	add.f32 	%f12, %f10, %f10;
	mul.f32 	%f13, %f9, %f12;
	cvt.f64.f32 	%fd1, %f13;
	rcp.rn.f32 	%f1, %f11;
	cvt.f64.f32 	%fd2, %f1;
	{
	.reg .b32 %temp; 
	mov.b64 	{%temp, %r2}, %fd2;
	}
	mov.f64 	%fd58, 0d4000000000000000;
	{
	.reg .b32 %temp; 
	mov.b64 	{%temp, %r21}, %fd58;
	}
	and.b32  	%r4, %r21, 2146435072;
	setp.eq.s32 	%p1, %r4, 1062207488;
	abs.f64 	%fd3, %fd2;
	{ // callseq 8, 0
	.param .b64 param0;
	st.param.f64 	[param0], %fd3;
	.param .b64 param1;
	st.param.f64 	[param1], 0d4000000000000000;
	.param .b64 retval0;
	call.uni (retval0), 
	__internal_accurate_pow, 
	(
	param0, 
	param1
	);
	ld.param.f64 	%fd59, [retval0];
	} // callseq 8
	setp.lt.s32 	%p2, %r2, 0;
	neg.f64 	%fd61, %fd59;
	selp.f64 	%fd62, %fd61, %fd59, %p1;
	selp.f64 	%fd109, %fd62, %fd59, %p2;
	setp.neu.f32 	%p3, %f1, 0f00000000;
	@%p3 bra 	$L__BB12_2;
	setp.eq.s32 	%p4, %r4, 1062207488;
	selp.b32 	%r22, %r2, 0, %p4;
	setp.lt.s32 	%p5, %r21, 0;
	or.b32  	%r23, %r22, 2146435072;
	selp.b32 	%r24, %r23, %r22, %p5;
	mov.b32 	%r25, 0;
	mov.b64 	%fd109, {%r25, %r24};
$L__BB12_2:
	add.f64 	%fd63, %fd2, 0d4000000000000000;
	{
	.reg .b32 %temp; 
	mov.b64 	{%temp, %r26}, %fd63;
	}
	and.b32  	%r27, %r26, 2146435072;
	setp.ne.s32 	%p6, %r27, 2146435072;
	@%p6 bra 	$L__BB12_7;
	setp.num.f32 	%p7, %f1, %f1;
	@%p7 bra 	$L__BB12_5;
	mov.f64 	%fd64, 0d4000000000000000;
	add.rn.f64 	%fd109, %fd2, %fd64;
	bra.uni 	$L__BB12_7;
$L__BB12_5:
	setp.neu.f64 	%p8, %fd3, 0d7FF0000000000000;
	@%p8 bra 	$L__BB12_7;
	setp.lt.s32 	%p9, %r2, 0;
	setp.eq.s32 	%p10, %r4, 1062207488;
	setp.lt.s32 	%p11, %r21, 0;
	selp.b32 	%r29, 0, 2146435072, %p11;
	and.b32  	%r30, %r21, 2147483647;
	setp.ne.s32 	%p12, %r30, 1071644672;
	or.b32  	%r31, %r29, -2147483648;
	selp.b32 	%r32, %r31, %r29, %p12;
	selp.b32 	%r33, %r32, %r29, %p10;
	selp.b32 	%r34, %r33, %r29, %p9;
	mov.b32 	%r35, 0;
	mov.b64 	%fd109, {%r35, %r34};
$L__BB12_7:
	setp.eq.s32 	%p13, %r4, 1062207488;
	setp.eq.f32 	%p14, %f1, 0f3F800000;
	selp.f64 	%fd10, 0d3FF0000000000000, %fd109, %p14;
	cvta.to.global.u64 	%rd9, %rd8;
	mul.wide.s32 	%rd10, %r1, 4;
	add.s64 	%rd1, %rd9, %rd10;
	ld.global.f32 	%f14, [%rd1];
	mul.f32 	%f2, %f7, %f14;
	cvt.f64.f32 	%fd11, %f2;
	{
	.reg .b32 %temp; 
	mov.b64 	{%temp, %r5}, %fd11;
	}
	abs.f64 	%fd12, %fd11;
	{ // callseq 9, 0
	.param .b64 param0;
	st.param.f64 	[param0], %fd12;
	.param .b64 param1;
	st.param.f64 	[param1], 0d4000000000000000;
	.param .b64 retval0;
	call.uni (retval0), 
	__internal_accurate_pow, 
	(
	param0, 
	param1
	);
	ld.param.f64 	%fd65, [retval0];
	} // callseq 9
	setp.lt.s32 	%p15, %r5, 0;
	neg.f64 	%fd67, %fd65;
	selp.f64 	%fd68, %fd67, %fd65, %p13;
	selp.f64 	%fd111, %fd68, %fd65, %p15;
	setp.neu.f32 	%p16, %f2, 0f00000000;
	@%p16 bra 	$L__BB12_9;
	selp.b32 	%r37, %r5, 0, %p13;
	setp.lt.s32 	%p18, %r21, 0;
	or.b32  	%r38, %r37, 2146435072;
	selp.b32 	%r39, %r38, %r37, %p18;
	mov.b32 	%r40, 0;
	mov.b64 	%fd111, {%r40, %r39};
$L__BB12_9:
	add.f64 	%fd69, %fd11, 0d4000000000000000;
	{
	.reg .b32 %temp; 
	mov.b64 	{%temp, %r41}, %fd69;
	}
	and.b32  	%r42, %r41, 2146435072;
	setp.ne.s32 	%p19, %r42, 2146435072;
	@%p19 bra 	$L__BB12_14;
	setp.num.f32 	%p20, %f2, %f2;
	@%p20 bra 	$L__BB12_12;
	mov.f64 	%fd70, 0d4000000000000000;
	add.rn.f64 	%fd111, %fd11, %fd70;
	bra.uni 	$L__BB12_14;
$L__BB12_12:
	setp.neu.f64 	%p21, %fd12, 0d7FF0000000000000;
	@%p21 bra 	$L__BB12_14;
	setp.lt.s32 	%p22, %r5, 0;
	setp.eq.s32 	%p23, %r4, 1062207488;
	setp.lt.s32 	%p24, %r21, 0;
	selp.b32 	%r44, 0, 2146435072, %p24;
	and.b32  	%r45, %r21, 2147483647;
	setp.ne.s32 	%p25, %r45, 1071644672;
	or.b32  	%r46, %r44, -2147483648;
	selp.b32 	%r47, %r46, %r44, %p25;
	selp.b32 	%r48, %r47, %r44, %p23;
	selp.b32 	%r49, %r48, %r44, %p22;
	mov.b32 	%r50, 0;
	mov.b64 	%fd111, {%r50, %r49};
$L__BB12_14:
	setp.eq.s32 	%p26, %r4, 1062207488;
	setp.eq.f32 	%p27, %f2, 0f3F800000;
	selp.f64 	%fd19, 0d3FF0000000000000, %fd111, %p27;
	cvta.to.global.u64 	%rd11, %rd7;
	add.s64 	%rd2, %rd11, %rd10;
	ld.global.f32 	%f15, [%rd2];
	mul.f32 	%f3, %f8, %f15;
	cvt.f64.f32 	%fd20, %f3;
	{
	.reg .b32 %temp; 
	mov.b64 	{%temp, %r6}, %fd20;
	}
	abs.f64 	%fd21, %fd20;
	{ // callseq 10, 0
	.param .b64 param0;
	st.param.f64 	[param0], %fd21;
	.param .b64 param1;
	st.param.f64 	[param1], 0d4000000000000000;
	.param .b64 retval0;
	call.uni (retval0), 
	__internal_accurate_pow, 
	(
	param0, 
	param1
	);
	ld.param.f64 	%fd71, [retval0];
	} // callseq 10
	setp.lt.s32 	%p28, %r6, 0;
	neg.f64 	%fd73, %fd71;
	selp.f64 	%fd74, %fd73, %fd71, %p26;
	selp.f64 	%fd113, %fd74, %fd71, %p28;
	setp.neu.f32 	%p29, %f3, 0f00000000;
	@%p29 bra 	$L__BB12_16;
	selp.b32 	%r52, %r6, 0, %p26;
	setp.lt.s32 	%p31, %r21, 0;
	or.b32  	%r53, %r52, 2146435072;
	selp.b32 	%r54, %r53, %r52, %p31;
	mov.b32 	%r55, 0;
	mov.b64 	%fd113, {%r55, %r54};
$L__BB12_16:
	add.f64 	%fd75, %fd20, 0d4000000000000000;
	{
	.reg .b32 %temp; 
	mov.b64 	{%temp, %r56}, %fd75;
	}
	and.b32  	%r57, %r56, 2146435072;
	setp.ne.s32 	%p32, %r57, 2146435072;
	@%p32 bra 	$L__BB12_21;
	setp.num.f32 	%p33, %f3, %f3;
	@%p33 bra 	$L__BB12_19;
	mov.f64 	%fd76, 0d4000000000000000;
	add.rn.f64 	%fd113, %fd20, %fd76;
	bra.uni 	$L__BB12_21;
$L__BB12_19:
	setp.neu.f64 	%p34, %fd21, 0d7FF0000000000000;
	@%p34 bra 	$L__BB12_21;
	setp.lt.s32 	%p35, %r6, 0;
	setp.eq.s32 	%p36, %r4, 1062207488;
	setp.lt.s32 	%p37, %r21, 0;
	selp.b32 	%r59, 0, 2146435072, %p37;
	and.b32  	%r60, %r21, 2147483647;
	setp.ne.s32 	%p38, %r60, 1071644672;
	or.b32  	%r61, %r59, -2147483648;
	selp.b32 	%r62, %r61, %r59, %p38;
	selp.b32 	%r63, %r62, %r59, %p36;
	selp.b32 	%r64, %r63, %r59, %p35;
	mov.b32 	%r65, 0;
	mov.b64 	%fd113, {%r65, %r64};
$L__BB12_21:
	setp.eq.f32 	%p39, %f3, 0f3F800000;
	selp.f64 	%fd77, 0d3FF0000000000000, %fd113, %p39;
	add.f64 	%fd78, %fd19, %fd77;
	sub.f64 	%fd28, %fd10, %fd78;
	{
	.reg .b32 %temp; 
	mov.b64 	{%temp, %r7}, %fd28;
	}
	mov.f64 	%fd79, 0d3FE0000000000000;
	{
	.reg .b32 %temp; 
	mov.b64 	{%temp, %r8}, %fd79;
	}
	abs.f64 	%fd29, %fd28;
	{ // callseq 11, 0
	.param .b64 param0;
	st.param.f64 	[param0], %fd29;
	.param .b64 param1;
	st.param.f64 	[param1], 0d3FE0000000000000;
	.param .b64 retval0;
	call.uni (retval0), 
	__internal_accurate_pow, 
	(
	param0, 
	param1
	);
	ld.param.f64 	%fd80, [retval0];
	} // callseq 11
	setp.lt.s32 	%p40, %r7, 0;
	setp.neu.f64 	%p41, %fd28, 0d0000000000000000;
	shr.s32 	%r66, %r8, 31;
	and.b32  	%r67, %r66, 2146435072;
	mov.b32 	%r68, 0;
	mov.b64 	%fd30, {%r68, %r67};
	selp.f64 	%fd82, 0dFFF8000000000000, %fd80, %p40;
	selp.f64 	%fd114, %fd82, %fd30, %p41;
	add.f64 	%fd83, %fd28, 0d3FE0000000000000;
	{
	.reg .b32 %temp; 
	mov.b64 	{%temp, %r69}, %fd83;
	}
	and.b32  	%r70, %r69, 2146435072;
	setp.ne.s32 	%p42, %r70, 2146435072;
	@%p42 bra 	$L__BB12_26;
	setp.num.f64 	%p43, %fd28, %fd28;
	@%p43 bra 	$L__BB12_24;
	mov.f64 	%fd84, 0d3FE0000000000000;
	add.rn.f64 	%fd114, %fd28, %fd84;
	bra.uni 	$L__BB12_26;
$L__BB12_24:
	setp.neu.f64 	%p44, %fd29, 0d7FF0000000000000;
	@%p44 bra 	$L__BB12_26;
	setp.lt.s32 	%p45, %r8, 0;
	setp.neu.f64 	%p46, %fd28, 0d0000000000000000;
	setp.lt.s32 	%p47, %r7, 0;
	and.b32  	%r71, %r8, 2146435072;
	setp.eq.s32 	%p48, %r71, 1071644672;
	selp.b32 	%r72, 0, 2146435072, %p45;
	and.b32  	%r73, %r8, 2147483647;
	setp.ne.s32 	%p49, %r73, 1071644672;
	or.b32  	%r74, %r72, -2147483648;
	selp.b32 	%r75, %r74, %r72, %p49;
	selp.b32 	%r76, %r75, %r72, %p48;
	selp.b32 	%r77, %r76, %r72, %p46;
	selp.b32 	%r78, %r77, %r72, %p47;
	mov.b32 	%r79, 0;
	mov.b64 	%fd114, {%r79, %r78};
$L__BB12_26:
	setp.eq.s32 	%p50, %r4, 1062207488;
	setp.eq.f64 	%p51, %fd28, 0d3FF0000000000000;
	selp.f64 	%fd85, 0d3FF0000000000000, %fd114, %p51;
	mul.f64 	%fd86, %fd85, %fd1;
	cvt.rn.f32.f64 	%f16, %fd86;
	cos.approx.f32 	%f4, %f16;
	cvta.to.global.u64 	%rd13, %rd5;
	mul.wide.s32 	%rd14, %r1, 8;
	add.s64 	%rd3, %rd13, %rd14;
	st.global.f32 	[%rd3], %f4;
	ld.global.f32 	%f17, [%rd1];
	mul.f32 	%f5, %f7, %f17;
	cvt.f64.f32 	%fd35, %f5;
	{
	.reg .b32 %temp; 
	mov.b64 	{%temp, %r9}, %fd35;
	}
	abs.f64 	%fd36, %fd35;
	{ // callseq 12, 0
	.param .b64 param0;
	st.param.f64 	[param0], %fd36;
	.param .b64 param1;
	st.param.f64 	[param1], 0d4000000000000000;
	.param .b64 retval0;
	call.uni (retval0), 
	__internal_accurate_pow, 
	(
	param0, 
	param1
	);
	ld.param.f64 	%fd87, [retval0];
	} // callseq 12
	setp.lt.s32 	%p52, %r9, 0;
	neg.f64 	%fd89, %fd87;
	selp.f64 	%fd90, %fd89, %fd87, %p50;
	selp.f64 	%fd116, %fd90, %fd87, %p52;
	setp.neu.f32 	%p53, %f5, 0f00000000;
	@%p53 bra 	$L__BB12_28;
	selp.b32 	%r81, %r9, 0, %p50;
	setp.lt.s32 	%p55, %r21, 0;
	or.b32  	%r82, %r81, 2146435072;
	selp.b32 	%r83, %r82, %r81, %p55;
	mov.b32 	%r84, 0;
	mov.b64 	%fd116, {%r84, %r83};
$L__BB12_28:
	add.f64 	%fd91, %fd35, 0d4000000000000000;
	{
	.reg .b32 %temp; 
	mov.b64 	{%temp, %r85}, %fd91;
	}
	and.b32  	%r86, %r85, 2146435072;
	setp.ne.s32 	%p56, %r86, 2146435072;
	@%p56 bra 	$L__BB12_33;
	setp.num.f32 	%p57, %f5, %f5;
	@%p57 bra 	$L__BB12_31;
	mov.f64 	%fd92, 0d4000000000000000;
	add.rn.f64 	%fd116, %fd35, %fd92;
	bra.uni 	$L__BB12_33;
$L__BB12_31:
	setp.neu.f64 	%p58, %fd36, 0d7FF0000000000000;
	@%p58 bra 	$L__BB12_33;
	setp.lt.s32 	%p59, %r9, 0;
	setp.eq.s32 	%p60, %r4, 1062207488;
	setp.lt.s32 	%p61, %r21, 0;
	selp.b32 	%r88, 0, 2146435072, %p61;
	and.b32  	%r89, %r21, 2147483647;
	setp.ne.s32 	%p62, %r89, 1071644672;
	or.b32  	%r90, %r88, -2147483648;
	selp.b32 	%r91, %r90, %r88, %p62;
	selp.b32 	%r92, %r91, %r88, %p60;
	selp.b32 	%r93, %r92, %r88, %p59;
	mov.b32 	%r94, 0;
	mov.b64 	%fd116, {%r94, %r93};
$L__BB12_33:
	setp.eq.s32 	%p63, %r4, 1062207488;
	setp.eq.f32 	%p64, %f5, 0f3F800000;
	selp.f64 	%fd43, 0d3FF0000000000000, %fd116, %p64;
	ld.global.f32 	%f18, [%rd2];
	mul.f32 	%f6, %f8, %f18;
	cvt.f64.f32 	%fd44, %f6;
	{
	.reg .b32 %temp; 
	mov.b64 	{%temp, %r10}, %fd44;
	}
	abs.f64 	%fd45, %fd44;
	{ // callseq 13, 0
	.param .b64 param0;
	st.param.f64 	[param0], %fd45;
	.param .b64 param1;
	st.param.f64 	[param1], 0d4000000000000000;
	.param .b64 retval0;
	call.uni (retval0), 
	__internal_accurate_pow, 
	(
	param0, 
	param1
	);
	ld.param.f64 	%fd93, [retval0];
	} // callseq 13
	setp.lt.s32 	%p65, %r10, 0;
	neg.f64 	%fd95, %fd93;
	selp.f64 	%fd96, %fd95, %fd93, %p63;
	selp.f64 	%fd118, %fd96, %fd93, %p65;
	setp.neu.f32 	%p66, %f6, 0f00000000;
	@%p66 bra 	$L__BB12_35;
	selp.b32 	%r96, %r10, 0, %p63;
	setp.lt.s32 	%p68, %r21, 0;
	or.b32  	%r97, %r96, 2146435072;
	selp.b32 	%r98, %r97, %r96, %p68;
	mov.b32 	%r99, 0;
	mov.b64 	%fd118, {%r99, %r98};
$L__BB12_35:
	add.f64 	%fd97, %fd44, 0d4000000000000000;
	{
	.reg .b32 %temp; 
	mov.b64 	{%temp, %r100}, %fd97;
	}
	and.b32  	%r101, %r100, 2146435072;
	setp.ne.s32 	%p69, %r101, 2146435072;
	@%p69 bra 	$L__BB12_40;
	setp.num.f32 	%p70, %f6, %f6;
	@%p70 bra 	$L__BB12_38;
	mov.f64 	%fd98, 0d4000000000000000;
	add.rn.f64 	%fd118, %fd44, %fd98;
	bra.uni 	$L__BB12_40;
$L__BB12_38:
	setp.neu.f64 	%p71, %fd45, 0d7FF0000000000000;
	@%p71 bra 	$L__BB12_40;
	setp.lt.s32 	%p72, %r10, 0;
	setp.eq.s32 	%p73, %r4, 1062207488;
	setp.lt.s32 	%p74, %r21, 0;
	selp.b32 	%r103, 0, 2146435072, %p74;
	and.b32  	%r104, %r21, 2147483647;
	setp.ne.s32 	%p75, %r104, 1071644672;
	or.b32  	%r105, %r103, -2147483648;
	selp.b32 	%r106, %r105, %r103, %p75;
	selp.b32 	%r107, %r106, %r103, %p73;
	selp.b32 	%r108, %r107, %r103, %p72;
	mov.b32 	%r109, 0;
	mov.b64 	%fd118, {%r109, %r108};
$L__BB12_40:
	setp.eq.f32 	%p76, %f6, 0f3F800000;
	selp.f64 	%fd99, 0d3FF0000000000000, %fd118, %p76;
	add.f64 	%fd100, %fd43, %fd99;
	sub.f64 	%fd52, %fd10, %fd100;
	{
	.reg .b32 %temp; 
	mov.b64 	{%temp, %r11}, %fd52;
	}
	abs.f64 	%fd53, %fd52;
	{ // callseq 14, 0
	.param .b64 param0;
	st.param.f64 	[param0], %fd53;
	.param .b64 param1;
	st.param.f64 	[param1], 0d3FE0000000000000;
	.param .b64 retval0;
	call.uni (retval0), 
	__internal_accurate_pow, 
	(
	param0, 
	param1
	);
	ld.param.f64 	%fd101, [retval0];
	} // callseq 14
	setp.lt.s32 	%p77, %r11, 0;
	setp.neu.f64 	%p78, %fd52, 0d0000000000000000;
	selp.f64 	%fd103, 0dFFF8000000000000, %fd101, %p77;
	selp.f64 	%fd119, %fd103, %fd30, %p78;
	add.f64 	%fd104, %fd52, 0d3FE0000000000000;
	{
	.reg .b32 %temp; 
	mov.b64 	{%temp, %r110}, %fd104;
	}
	and.b32  	%r111, %r110, 2146435072;
	setp.ne.s32 	%p79, %r111, 2146435072;
	@%p79 bra 	$L__BB12_45;
	setp.num.f64 	%p80, %fd52, %fd52;
	@%p80 bra 	$L__BB12_43;
	mov.f64 	%fd105, 0d3FE0000000000000;
	add.rn.f64 	%fd119, %fd52, %fd105;
	bra.uni 	$L__BB12_45;
$L__BB12_43:
	setp.neu.f64 	%p81, %fd53, 0d7FF0000000000000;
	@%p81 bra 	$L__BB12_45;
	setp.neu.f64 	%p82, %fd52, 0d0000000000000000;
	setp.lt.s32 	%p83, %r11, 0;
	setp.lt.s32 	%p84, %r8, 0;
	and.b32  	%r112, %r8, 2146435072;
	setp.eq.s32 	%p85, %r112, 1071644672;
	selp.b32 	%r113, 0, 2146435072, %p84;
	and.b32  	%r114, %r8, 2147483647;
	setp.ne.s32 	%p86, %r114, 1071644672;
	or.b32  	%r115, %r113, -2147483648;
	selp.b32 	%r116, %r115, %r113, %p86;
	selp.b32 	%r117, %r116, %r113, %p85;
	selp.b32 	%r118, %r117, %r113, %p82;
	selp.b32 	%r119, %r118, %r113, %p83;
	mov.b32 	%r120, 0;
	mov.b64 	%fd119, {%r120, %r119};
$L__BB12_45:
	ld.param.u64 	%rd21, [_Z16espectro_angularP6float2S0_S0_PfS1_ffffif_param_2];
	ld.param.u64 	%rd20, [_Z16espectro_angularP6float2S0_S0_PfS1_ffffif_param_0];
	cvta.to.global.u64 	%rd15, %rd20;
	cvta.to.global.u64 	%rd16, %rd21;
	setp.eq.f64 	%p87, %fd52, 0d3FF0000000000000;
	selp.f64 	%fd106, 0d3FF0000000000000, %fd119, %p87;
	mul.f64 	%fd107, %fd106, %fd1;
	cvt.rn.f32.f64 	%f19, %fd107;
	sin.approx.f32 	%f20, %f19;
	st.global.f32 	[%rd3+4], %f20;
	add.s64 	%rd18, %rd15, %rd14;
	ld.global.v2.f32 	{%f21, %f22}, [%rd18];
	mul.f32 	%f23, %f21, %f20;
	fma.rn.f32 	%f24, %f22, %f4, %f23;
	add.s64 	%rd19, %rd16, %rd14;
	st.global.f32 	[%rd19+4], %f24;
	mul.f32 	%f25, %f21, %f4;
	ld.global.f32 	%f26, [%rd18+4];
	ld.global.f32 	%f27, [%rd3+4];
	mul.f32 	%f28, %f26, %f27;
	sub.f32 	%f29, %f25, %f28;
	st.global.f32 	[%rd19], %f29;
	ret;

}
.func  (.param .align 16 .b8 func_retval0[16]) __internal_trig_reduction_slowpathd(
	.param .b64 __internal_trig_reduction_slowpathd_param_0
)
{
	.local .align 8 .b8 	__local_depot13[40];
	.reg .b64 	%SP;
	.reg .b64 	%SPL;
	.reg .pred 	%p<10>;
	.reg .b32 	%r<47>;
	.reg .b64 	%rd<74>;
	.reg .b64 	%fd<5>;

	mov.u64 	%SPL, __local_depot13;
	ld.param.f64 	%fd4, [__internal_trig_reduction_slowpathd_param_0];
	add.u64 	%rd1, %SPL, 0;
	{
	.reg .b32 %temp; 
	mov.b64 	{%temp, %r1}, %fd4;
	}
	shr.u32 	%r2, %r1, 20;
	and.b32  	%r3, %r2, 2047;
	setp.eq.s32 	%p1, %r3, 2047;
	mov.b32 	%r46, 0;
	@%p1 bra 	$L__BB13_9;
	add.s32 	%r20, %r3, -1024;
	mov.b64 	%rd20, %fd4;
	shl.b64 	%rd2, %rd20, 11;
	shr.u32 	%r4, %r20, 6;
	sub.s32 	%r45, 15, %r4;
	sub.s32 	%r21, 19, %r4;
	setp.lt.u32 	%p2, %r20, 128;
	selp.b32 	%r6, 18, %r21, %p2;
	setp.ge.s32 	%p3, %r45, %r6;
	mov.b64 	%rd70, 0;
	@%p3 bra 	$L__BB13_4;
	add.s32 	%r23, %r6, %r4;
	neg.s32 	%r43, %r23;
	or.b64  	%rd3, %rd2, -9223372036854775808;
	mov.b64 	%rd70, 0;
	mov.b32 	%r42, 0;
	mov.u64 	%rd25, __cudart_i2opi_d;
	mov.u32 	%r44, %r45;
$L__BB13_3:
	.pragma "nounroll";
	mul.wide.s32 	%rd22, %r42, 8;
	add.s64 	%rd23, %rd1, %rd22;
	mul.wide.s32 	%rd24, %r44, 8;
	add.s64 	%rd26, %rd25, %rd24;
	ld.global.nc.u64 	%rd27, [%rd26];
	{
	.reg .u32 %r0, %r1, %r2, %r3, %alo, %ahi, %blo, %bhi, %clo, %chi;
	mov.b64 	{%alo,%ahi}, %rd27;
	mov.b64 	{%blo,%bhi}, %rd3;
	mov.b64 	{%clo,%chi}, %rd70;
	mad.lo.cc.u32 	%r0, %alo, %blo, %clo;
	madc.hi.cc.u32 	%r1, %alo, %blo, %chi;
	madc.hi.u32 	%r2, %alo, %bhi, 0;
	mad.lo.cc.u32 	%r1, %alo, %bhi, %r1;
	madc.hi.cc.u32 	%r2, %ahi, %blo, %r2;
	madc.hi.u32 	%r3, %ahi, %bhi, 0;
	mad.lo.cc.u32 	%r1, %ahi, %blo, %r1;
	madc.lo.cc.u32 	%r2, %ahi, %bhi, %r2;
	addc.u32 	%r3, %r3, 0;
	mov.b64 	%rd28, {%r0,%r1};
	mov.b64 	%rd70, {%r2,%r3};
	}
	st.local.u64 	[%rd23], %rd28;
	add.s32 	%r44, %r44, 1;
	add.s32 	%r43, %r43, 1;
	add.s32 	%r42, %r42, 1;
	setp.ne.s32 	%p4, %r43, -15;
	mov.u32 	%r45, %r6;
	@%p4 bra 	$L__BB13_3;
$L__BB13_4:
	cvt.s64.s32 	%rd29, %r45;
	cvt.u64.u32 	%rd30, %r4;
	add.s64 	%rd31, %rd30, %rd29;
	shl.b64 	%rd32, %rd31, 3;
	add.s64 	%rd33, %rd1, %rd32;
	st.local.u64 	[%rd33+-120], %rd70;
	and.b32  	%r15, %r2, 63;
	ld.local.u64 	%rd72, [%rd1+16];
	ld.local.u64 	%rd71, [%rd1+24];
	setp.eq.s32 	%p5, %r15, 0;
	@%p5 bra 	$L__BB13_6;
	shl.b64 	%rd34, %rd71, %r15;
	shr.u64 	%rd35, %rd72, 1;
	xor.b32  	%r24, %r15, 63;
	shr.u64 	%rd36, %rd35, %r24;
	or.b64  	%rd71, %rd34, %rd36;
	ld.local.u64 	%rd37, [%rd1+8];
	shl.b64 	%rd38, %rd72, %r15;
	shr.u64 	%rd39, %rd37, 1;
	shr.u64 	%rd40, %rd39, %r24;
	or.b64  	%rd72, %rd38, %rd40;
$L__BB13_6:
	and.b32  	%r25, %r1, -2147483648;
	shr.u64 	%rd41, %rd71, 62;
	cvt.u32.u64 	%r26, %rd41;
	mov.b64 	{%r27, %r28}, %rd71;
	mov.b64 	{%r29, %r30}, %rd72;
	shf.l.wrap.b32 	%r31, %r30, %r27, 2;
	shf.l.wrap.b32 	%r32, %r27, %r28, 2;
	mov.b64 	%rd42, {%r31, %r32};
	shl.b64 	%rd43, %rd72, 2;
	shr.u64 	%rd44, %rd42, 63;
	cvt.u32.u64 	%r33, %rd44;
	add.s32 	%r34, %r33, %r26;
	setp.eq.s32 	%p6, %r25, 0;
	neg.s32 	%r35, %r34;
	selp.b32 	%r46, %r34, %r35, %p6;
	setp.gt.s64 	%p7, %rd42, -1;
	mov.b64 	%rd45, 0;
	{
	.reg .u32 %r0, %r1, %r2, %r3, %a0, %a1, %a2, %a3, %b0, %b1, %b2, %b3;
	mov.b64 	{%a0,%a1}, %rd45;
	mov.b64 	{%a2,%a3}, %rd45;
	mov.b64 	{%b0,%b1}, %rd43;
	mov.b64 	{%b2,%b3}, %rd42;
	sub.cc.u32 	%r0, %a0, %b0;
	subc.cc.u32 	%r1, %a1, %b1;
	subc.cc.u32 	%r2, %a2, %b2;
	subc.u32 	%r3, %a3, %b3;
	mov.b64 	%rd46, {%r0,%r1};
	mov.b64 	%rd47, {%r2,%r3};
	}
	xor.b32  	%r36, %r25, -2147483648;
	selp.b64 	%rd73, %rd42, %rd47, %p7;
	selp.b64 	%rd14, %rd43, %rd46, %p7;
	selp.b32 	%r17, %r25, %r36, %p7;
	clz.b64 	%r37, %rd73;
	cvt.u64.u32 	%rd15, %r37;
	setp.eq.s32 	%p8, %r37, 0;
	@%p8 bra 	$L__BB13_8;
	cvt.u32.u64 	%r38, %rd15;
	and.b32  	%r39, %r38, 63;
	shl.b64 	%rd48, %rd73, %r39;
	shr.u64 	%rd49, %rd14, 1;
	not.b32 	%r40, %r38;
	and.b32  	%r41, %r40, 63;
	shr.u64 	%rd50, %rd49, %r41;
	or.b64  	%rd73, %rd48, %rd50;
$L__BB13_8:
	mov.b64 	%rd51, -3958705157555305931;
	{
	.reg .u32 %r0, %r1, %r2, %r3, %alo, %ahi, %blo, %bhi;
	mov.b64 	{%alo,%ahi}, %rd73;
	mov.b64 	{%blo,%bhi}, %rd51;
	mul.lo.u32 	%r0, %alo, %blo;
	mul.hi.u32 	%r1, %alo, %blo;
	mad.lo.cc.u32 	%r1, %alo, %bhi, %r1;
	madc.hi.u32 	%r2, %alo, %bhi, 0;
	mad.lo.cc.u32 	%r1, %ahi, %blo, %r1;
	madc.hi.cc.u32 	%r2, %ahi, %blo, %r2;
	madc.hi.u32 	%r3, %ahi, %bhi, 0;
	mad.lo.cc.u32 	%r2, %ahi, %bhi, %r2;
	addc.u32 	%r3, %r3, 0;
	mov.b64 	%rd52, {%r0,%r1};
	mov.b64 	%rd53, {%r2,%r3};
	}
	setp.gt.s64 	%p9, %rd53, 0;
	{
	.reg .u32 %r0, %r1, %r2, %r3, %a0, %a1, %a2, %a3, %b0, %b1, %b2, %b3;
	mov.b64 	{%a0,%a1}, %rd52;
	mov.b64 	{%a2,%a3}, %rd53;
	mov.b64 	{%b0,%b1}, %rd52;
	mov.b64 	{%b2,%b3}, %rd53;
	add.cc.u32 	%r0, %a0, %b0;
	addc.cc.u32 	%r1, %a1, %b1;
	addc.cc.u32 	%r2, %a2, %b2;
	addc.u32 	%r3, %a3, %b3;
	mov.b64 	%rd54, {%r0,%r1};
	mov.b64 	%rd55, {%r2,%r3};
	}
	selp.b64 	%rd56, %rd55, %rd53, %p9;
	selp.s64 	%rd57, -1, 0, %p9;
	sub.s64 	%rd58, %rd57, %rd15;
	cvt.u64.u32 	%rd59, %r17;
	shl.b64 	%rd60, %rd59, 32;
	add.s64 	%rd61, %rd56, 1;
	shr.u64 	%rd62, %rd61, 10;
	add.s64 	%rd63, %rd62, 1;
	shr.u64 	%rd64, %rd63, 1;
	shl.b64 	%rd65, %rd58, 52;
	add.s64 	%rd66, %rd65, %rd64;
	add.s64 	%rd67, %rd66, 4602678819172646912;
	or.b64  	%rd68, %rd67, %rd60;
	mov.b64 	%fd4, %rd68;
$L__BB13_9:
	st.param.f64 	[func_retval0], %fd4;
	st.param.b32 	[func_retval0+8], %r46;
	ret;

}
.func  (.param .b64 func_retval0) __internal_accurate_pow(
	.param .b64 __internal_accurate_pow_param_0,
	.param .b64 __internal_accurate_pow_param_1
)
{
	.reg .pred 	%p<8>;
	.reg .b32 	%r<49>;
	.reg .b32 	%f<3>;
	.reg .b64 	%fd<109>;

	ld.param.f64 	%fd10, [__internal_accurate_pow_param_0];
	ld.param.f64 	%fd11, [__internal_accurate_pow_param_1];
	{
	.reg .b32 %temp; 
	mov.b64 	{%temp, %r46}, %fd10;
	}
	{
	.reg .b32 %temp; 
	mov.b64 	{%r45, %temp}, %fd10;
	}
	shr.u32 	%r47, %r46, 20;
	setp.gt.u32 	%p1, %r46, 1048575;
	@%p1 bra 	$L__BB14_2;
	mul.f64 	%fd12, %fd10, 0d4350000000000000;
	{
	.reg .b32 %temp; 
	mov.b64 	{%temp, %r46}, %fd12;
	}
	{
	.reg .b32 %temp; 
	mov.b64 	{%r45, %temp}, %fd12;
	}
	shr.u32 	%r16, %r46, 20;
	add.s32 	%r47, %r16, -54;
$L__BB14_2:
	add.s32 	%r48, %r47, -1023;
	and.b32  	%r17, %r46, -2146435073;
	or.b32  	%r18, %r17, 1072693248;
	mov.b64 	%fd107, {%r45, %r18};
	setp.lt.u32 	%p2, %r18, 1073127583;
	@%p2 bra 	$L__BB14_4;
	{
	.reg .b32 %temp; 
	mov.b64 	{%r19, %temp}, %fd107;
	}
	{
	.reg .b32 %temp; 
	mov.b64 	{%temp, %r20}, %fd107;
	}
	add.s32 	%r21, %r20, -1048576;
	mov.b64 	%fd107, {%r19, %r21};
	add.s32 	%r48, %r47, -1022;
$L__BB14_4:
	add.f64 	%fd13, %fd107, 0dBFF0000000000000;
	add.f64 	%fd14, %fd107, 0d3FF0000000000000;
	rcp.approx.ftz.f64 	%fd15, %fd14;
	neg.f64 	%fd16, %fd14;
	fma.rn.f64 	%fd17, %fd16, %fd15, 0d3FF0000000000000;
	fma.rn.f64 	%fd18, %fd17, %fd17, %fd17;
	fma.rn.f64 	%fd19, %fd18, %fd15, %fd15;
	mul.f64 	%fd20, %fd13, %fd19;
	fma.rn.f64 	%fd21, %fd13, %fd19, %fd20;
	mul.f64 	%fd22, %fd21, %fd21;
	fma.rn.f64 	%fd23, %fd22, 0d3EB0F5FF7D2CAFE2, 0d3ED0F5D241AD3B5A;
	fma.rn.f64 	%fd24, %fd23, %fd22, 0d3EF3B20A75488A3F;
	fma.rn.f64 	%fd25, %fd24, %fd22, 0d3F1745CDE4FAECD5;
	fma.rn.f64 	%fd26, %fd25, %fd22, 0d3F3C71C7258A578B;
	fma.rn.f64 	%fd27, %fd26, %fd22, 0d3F6249249242B910;
	fma.rn.f64 	%fd28, %fd27, %fd22, 0d3F89999999999DFB;
	sub.f64 	%fd29, %fd13, %fd21;
	add.f64 	%fd30, %fd29, %fd29;
	neg.f64 	%fd31, %fd21;
	fma.rn.f64 	%fd32, %fd31, %fd13, %fd30;
	mul.f64 	%fd33, %fd19, %fd32;
	fma.rn.f64 	%fd34, %fd22, %fd28, 0d3FB5555555555555;
	mov.f64 	%fd35, 0d3FB5555555555555;
	sub.f64 	%fd36, %fd35, %fd34;
	fma.rn.f64 	%fd37, %fd22, %fd28, %fd36;
	add.f64 	%fd38, %fd37, 0dBC46A4CB00B9E7B0;
	add.f64 	%fd39, %fd34, %fd38;
	sub.f64 	%fd40, %fd34, %fd39;
	add.f64 	%fd41, %fd38, %fd40;
	mul.rn.f64 	%fd42, %fd21, %fd21;
	neg.f64 	%fd43, %fd42;
	fma.rn.f64 	%fd44, %fd21, %fd21, %fd43;
	{
	.reg .b32 %temp; 
	mov.b64 	{%r22, %temp}, %fd33;
	}
	{
	.reg .b32 %temp; 
	mov.b64 	{%temp, %r23}, %fd33;
	}
	add.s32 	%r24, %r23, 1048576;
	mov.b64 	%fd45, {%r22, %r24};
	fma.rn.f64 	%fd46, %fd21, %fd45, %fd44;
	mul.rn.f64 	%fd47, %fd42, %fd21;
	neg.f64 	%fd48, %fd47;
	fma.rn.f64 	%fd49, %fd42, %fd21, %fd48;
	fma.rn.f64 	%fd50, %fd42, %fd33, %fd49;
	fma.rn.f64 	%fd51, %fd46, %fd21, %fd50;
	mul.rn.f64 	%fd52, %fd39, %fd47;
	neg.f64 	%fd53, %fd52;
	fma.rn.f64 	%fd54, %fd39, %fd47, %fd53;
	fma.rn.f64 	%fd55, %fd39, %fd51, %fd54;
	fma.rn.f64 	%fd56, %fd41, %fd47, %fd55;
	add.f64 	%fd57, %fd52, %fd56;
	sub.f64 	%fd58, %fd52, %fd57;
	add.f64 	%fd59, %fd56, %fd58;
	add.f64 	%fd60, %fd21, %fd57;
	sub.f64 	%fd61, %fd21, %fd60;
	add.f64 	%fd62, %fd57, %fd61;
	add.f64 	%fd63, %fd59, %fd62;
	add.f64 	%fd64, %fd33, %fd63;
	add.f64 	%fd65, %fd60, %fd64;
	sub.f64 	%fd66, %fd60, %fd65;
	add.f64 	%fd67, %fd64, %fd66;
	xor.b32  	%r25, %r48, -2147483648;
	mov.b32 	%r26, 1127219200;
	mov.b64 	%fd68, {%r25, %r26};
	mov.b32 	%r27, -2147483648;
	mov.b64 	%fd69, {%r27, %r26};
	sub.f64 	%fd70, %fd68, %fd69;
	fma.rn.f64 	%fd71, %fd70, 0d3FE62E42FEFA39EF, %fd65;
	fma.rn.f64 	%fd72, %fd70, 0dBFE62E42FEFA39EF, %fd71;
	sub.f64 	%fd73, %fd72, %fd65;
	sub.f64 	%fd74, %fd67, %fd73;
	fma.rn.f64 	%fd75, %fd70, 0d3C7ABC9E3B39803F, %fd74;
	add.f64 	%fd76, %fd71, %fd75;
	sub.f64 	%fd77, %fd71, %fd76;
	add.f64 	%fd78, %fd75, %fd77;
	{
	.reg .b32 %temp; 
	mov.b64 	{%temp, %r28}, %fd11;
	}
	{
	.reg .b32 %temp; 
	mov.b64 	{%r29, %temp}, %fd11;
	}
	shl.b32 	%r30, %r28, 1;
	setp.gt.u32 	%p3, %r30, -33554433;
	and.b32  	%r31, %r28, -15728641;
	selp.b32 	%r32, %r31, %r28, %p3;
	mov.b64 	%fd79, {%r29, %r32};
	mul.rn.f64 	%fd80, %fd76, %fd79;
	neg.f64 	%fd81, %fd80;
	fma.rn.f64 	%fd82, %fd76, %fd79, %fd81;
	fma.rn.f64 	%fd83, %fd78, %fd79, %fd82;
	add.f64 	%fd4, %fd80, %fd83;
	sub.f64 	%fd84, %fd80, %fd4;
	add.f64 	%fd5, %fd83, %fd84;
	fma.rn.f64 	%fd85, %fd4, 0d3FF71547652B82FE, 0d4338000000000000;
	{
	.reg .b32 %temp; 
	mov.b64 	{%r13, %temp}, %fd85;
	}
	mov.f64 	%fd86, 0dC338000000000000;
	add.rn.f64 	%fd87, %fd85, %fd86;
	fma.rn.f64 	%fd88, %fd87, 0dBFE62E42FEFA39EF, %fd4;
	fma.rn.f64 	%fd89, %fd87, 0dBC7ABC9E3B39803F, %fd88;
	fma.rn.f64 	%fd90, %fd89, 0d3E5ADE1569CE2BDF, 0d3E928AF3FCA213EA;
	fma.rn.f64 	%fd91, %fd90, %fd89, 0d3EC71DEE62401315;
	fma.rn.f64 	%fd92, %fd91, %fd89, 0d3EFA01997C89EB71;
	fma.rn.f64 	%fd93, %fd92, %fd89, 0d3F2A01A014761F65;
	fma.rn.f64 	%fd94, %fd93, %fd89, 0d3F56C16C1852B7AF;
	fma.rn.f64 	%fd95, %fd94, %fd89, 0d3F81111111122322;
	fma.rn.f64 	%fd96, %fd95, %fd89, 0d3FA55555555502A1;
	fma.rn.f64 	%fd97, %fd96, %fd89, 0d3FC5555555555511;
	fma.rn.f64 	%fd98, %fd97, %fd89, 0d3FE000000000000B;
	fma.rn.f64 	%fd99, %fd98, %fd89, 0d3FF0000000000000;
	fma.rn.f64 	%fd100, %fd99, %fd89, 0d3FF0000000000000;
	{
	.reg .b32 %temp; 
	mov.b64 	{%r14, %temp}, %fd100;
	}
	{
	.reg .b32 %temp; 
	mov.b64 	{%temp, %r15}, %fd100;
	}
	shl.b32 	%r33, %r13, 20;
	add.s32 	%r34, %r33, %r15;
	mov.b64 	%fd108, {%r14, %r34};
	{
	.reg .b32 %temp; 
	mov.b64 	{%temp, %r35}, %fd4;
	}
	mov.b32 	%f2, %r35;
	abs.f32 	%f1, %f2;
	setp.lt.f32 	%p4, %f1, 0f4086232B;
	@%p4 bra 	$L__BB14_7;
	setp.lt.f64 	%p5, %fd4, 0d0000000000000000;
	add.f64 	%fd101, %fd4, 0d7FF0000000000000;
	selp.f64 	%fd108, 0d0000000000000000, %fd101, %p5;
	setp.geu.f32 	%p6, %f1, 0f40874800;
	@%p6 bra 	$L__BB14_7;
	shr.u32 	%r36, %r13, 31;
	add.s32 	%r37, %r13, %r36;
	shr.s32 	%r38, %r37, 1;
	shl.b32 	%r39, %r38, 20;
	add.s32 	%r40, %r15, %r39;
	mov.b64 	%fd102, {%r14, %r40};
	sub.s32 	%r41, %r13, %r38;
	shl.b32 	%r42, %r41, 20;
	add.s32 	%r43, %r42, 1072693248;
	mov.b32 	%r44, 0;
	mov.b64 	%fd103, {%r44, %r43};
	mul.f64 	%fd108, %fd103, %fd102;
$L__BB14_7:
	abs.f64 	%fd104, %fd108;
	setp.eq.f64 	%p7, %fd104, 0d7FF0000000000000;
	fma.rn.f64 	%fd105, %fd108, %fd5, %fd108;
	selp.f64 	%fd106, %fd108, %fd105, %p7;
	st.param.f64 	[func_retval0], %fd106;
	ret;

}


// ===== COMPILED SASS (sm_100) =====

	.target	sm_100

	.elftype	@"ET_EXEC"


//--------------------- .note.nv.tkinfo           --------------------------
	.section	.note.nv.tkinfo,"",@"SHT_NOTE"
	.sectionflags	@"SHF_NOTE_NV_TKINFO"
	.tkinfo
        /*0018*/ 	.word	0x00000002
        /*0030*/ 	.string	""
        /*0030*/ 	.string	"ptxas"
        /*0030*/ 	.string	"Cuda compilation tools, release 13.0, V13.0.88"
        /*0030*/ 	.string	"Build cuda_13.0.r13.0/compiler.36424714_0"
        /*0030*/ 	.string	"-arch sm_100 -m 64 "



//--------------------- .note.nv.cuinfo           --------------------------
	.section	.note.nv.cuinfo,"",@"SHT_NOTE"
	.sectionflags	@"SHF_NOTE_NV_CUINFO"
        /*0018*/ 	.short	0x0002
        /*001a*/ 	.short	0x0064
        /*001c*/ 	.short	0x0082
	.zero		2


//--------------------- .nv.info                  --------------------------
	.section	.nv.info,"",@"SHT_CUDA_INFO"
	.align	4


	//----- nvinfo : EIATTR_REGCOUNT
	.align		4
        /*0000*/ 	.byte	0x04, 0x2f
        /*0002*/ 	.short	(.L_4 - .L_3)
	.align		4
.L_3:
        /*0004*/ 	.word	index@(_Z9fase_refeP6float2S0_S0_PfS1_iiffffffff)
        /*0008*/ 	.word	0x0000001e


	//----- nvinfo : EIATTR_FRAME_SIZE
	.align		4
.L_4:
        /*000c*/ 	.byte	0x04, 0x11
        /*000e*/ 	.short	(.L_6 - .L_5)
	.align		4
.L_5:
        /*0010*/ 	.word	index@($_Z9fase_refeP6float2S0_S0_PfS1_iiffffffff$__internal_trig_reduction_slowpathd)
        /*0014*/ 	.word	0x00000048


	//----- nvinfo : EIATTR_FRAME_SIZE
	.align		4
.L_6:
        /*0018*/ 	.byte	0x04, 0x11
        /*001a*/ 	.short	(.L_8 - .L_7)
	.align		4
.L_7:
        /*001c*/ 	.word	index@($__internal_5_$__cuda_sm3x_div_rn_noftz_f32_slowpath)
        /*0020*/ 	.word	0x00000048


	//----- nvinfo : EIATTR_FRAME_SIZE
	.align		4
.L_8:
        /*0024*/ 	.byte	0x04, 0x11
        /*0026*/ 	.short	(.L_10 - .L_9)
	.align		4
.L_9:
        /*0028*/ 	.word	index@(_Z9fase_refeP6float2S0_S0_PfS1_iiffffffff)
        /*002c*/ 	.word	0x00000048


	//----- nvinfo : EIATTR_REGCOUNT
	.align		4
.L_10:
        /*0030*/ 	.byte	0x04, 0x2f
        /*0032*/ 	.short	(.L_12 - .L_11)
	.align		4
.L_11:
        /*0034*/ 	.word	index@(_Z18coordenadas_maximoPfiiPi)
        /*0038*/ 	.word	0x0000001f


	//----- nvinfo : EIATTR_FRAME_SIZE
	.align		4
.L_12:
        /*003c*/ 	.byte	0x04, 0x11
        /*003e*/ 	.short	(.L_14 - .L_13)
	.align		4
.L_13:
        /*0040*/ 	.word	index@(_Z18coordenadas_maximoPfiiPi)
        /*0044*/ 	.word	0x00000000


	//----- nvinfo : EIATTR_REGCOUNT
	.align		4
.L_14:
        /*0048*/ 	.byte	0x04, 0x2f
        /*004a*/ 	.short	(.L_16 - .L_15)
	.align		4
.L_15:
        /*004c*/ 	.word	index@(_Z7reseteoP6float2ii)
        /*0050*/ 	.word	0x0000000a


	//----- nvinfo : EIATTR_FRAME_SIZE
	.align		4
.L_16:
        /*0054*/ 	.byte	0x04, 0x11
        /*0056*/ 	.short	(.L_18 - .L_17)
	.align		4
.L_17:
        /*0058*/ 	.word	index@(_Z7reseteoP6float2ii)
        /*005c*/ 	.word	0x00000000


	//----- nvinfo : EIATTR_REGCOUNT
	.align		4
.L_18:
        /*0060*/ 	.byte	0x04, 0x2f
        /*0062*/ 	.short	(.L_20 - .L_19)
	.align		4
.L_19:
        /*0064*/ 	.word	index@(_Z9fft_shiftP6float2S0_ii)
        /*0068*/ 	.word	0x0000001a


	//----- nvinfo : EIATTR_FRAME_SIZE
	.align		4
.L_20:
        /*006c*/ 	.byte	0x04, 0x11
        /*006e*/ 	.short	(.L_22 - .L_21)
	.align		4
.L_21:
        /*0070*/ 	.word	index@(_Z9fft_shiftP6float2S0_ii)
        /*0074*/ 	.word	0x00000000


	//----- nvinfo : EIATTR_REGCOUNT
	.align		4
.L_22:
        /*0078*/ 	.byte	0x04, 0x2f
        /*007a*/ 	.short	(.L_24 - .L_23)
	.align		4
.L_23:
        /*007c*/ 	.word	index@(_Z25fft_shift_var_no_complejaP6float2Pfii)
        /*0080*/ 	.word	0x0000001a


	//----- nvinfo : EIATTR_FRAME_SIZE
	.align		4
.L_24:
        /*0084*/ 	.byte	0x04, 0x11
        /*0086*/ 	.short	(.L_26 - .L_25)
	.align		4
.L_25:
        /*0088*/ 	.word	index@(_Z25fft_shift_var_no_complejaP6float2Pfii)
        /*008c*/ 	.word	0x00000000


	//----- nvinfo : EIATTR_REGCOUNT
	.align		4
.L_26:
        /*0090*/ 	.byte	0x04, 0x2f
        /*0092*/ 	.short	(.L_28 - .L_27)
	.align		4
.L_27:
        /*0094*/ 	.word	index@(_Z12thresholdingPfiif)
        /*0098*/ 	.word	0x0000000a


	//----- nvinfo : EIATTR_FRAME_SIZE
	.align		4
.L_28:
        /*009c*/ 	.byte	0x04, 0x11
        /*009e*/ 	.short	(.L_30 - .L_29)
	.align		4
.L_29:
        /*00a0*/ 	.word	index@(_Z12thresholdingPfiif)
        /*00a4*/ 	.word	0x00000000


	//----- nvinfo : EIATTR_REGCOUNT
	.align		4
.L_30:
        /*00a8*/ 	.byte	0x04, 0x2f
        /*00aa*/ 	.short	(.L_32 - .L_31)
	.align		4
.L_31:
        /*00ac*/ 	.word	index@(_Z21mascara_1er_cuadranteP6float2S0_Pfii)
        /*00b0*/ 	.word	0x0000000e


	//----- nvinfo : EIATTR_FRAME_SIZE
	.align		4
.L_32:
        /*00b4*/ 	.byte	0x04, 0x11
        /*00b6*/ 	.short	(.L_34 - .L_33)
	.align		4
.L_33:
        /*00b8*/ 	.word	index@(_Z21mascara_1er_cuadranteP6float2S0_Pfii)
        /*00bc*/ 	.word	0x00000000


	//----- nvinfo : EIATTR_REGCOUNT
	.align		4
.L_34:
        /*00c0*/ 	.byte	0x04, 0x2f
        /*00c2*/ 	.short	(.L_36 - .L_35)
	.align		4
.L_35:
        /*00c4*/ 	.word	index@(_Z10NormalizarPfiiS_S_)
        /*00c8*/ 	.word	0x00000010


	//----- nvinfo : EIATTR_FRAME_SIZE
	.align		4
.L_36:
        /*00cc*/ 	.byte	0x04, 0x11
        /*00ce*/ 	.short	(.L_38 - .L_37)
	.align		4
.L_37:
        /*00d0*/ 	.word	index@($__internal_4_$__cuda_sm3x_div_rn_noftz_f32_slowpath)
        /*00d4*/ 	.word	0x00000000


	//----- nvinfo : EIATTR_FRAME_SIZE
	.align		4
.L_38:
        /*00d8*/ 	.byte	0x04, 0x11
        /*00da*/ 	.short	(.L_40 - .L_39)
	.align		4
.L_39:
        /*00dc*/ 	.word	index@(_Z10NormalizarPfiiS_S_)
        /*00e0*/ 	.word	0x00000000


	//----- nvinfo : EIATTR_REGCOUNT
	.align		4
.L_40:
        /*00e4*/ 	.byte	0x04, 0x2f
        /*00e6*/ 	.short	(.L_42 - .L_41)
	.align		4
.L_41:
        /*00e8*/ 	.word	index@(_Z8AmplitudPfP6float2ii)
        /*00ec*/ 	.word	0x00000020


	//----- nvinfo : EIATTR_FRAME_SIZE
	.align		4
.L_42:
        /*00f0*/ 	.byte	0x04, 0x11
        /*00f2*/ 	.short	(.L_44 - .L_43)
	.align		4
.L_43:
        /*00f4*/ 	.word	index@($_Z8AmplitudPfP6float2ii$__internal_accurate_pow)
        /*00f8*/ 	.word	0x00000000


	//----- nvinfo : EIATTR_FRAME_SIZE
	.align		4
.L_44:
        /*00fc*/ 	.byte	0x04, 0x11
        /*00fe*/ 	.short	(.L_46 - .L_45)
	.align		4
.L_45:
        /*0100*/ 	.word	index@($__internal_3_$__cuda_sm20_dsqrt_rn_f64_mediumpath_v1)
        /*0104*/ 	.word	0x00000000


	//----- nvinfo : EIATTR_FRAME_SIZE
	.align		4
.L_46:
        /*0108*/ 	.byte	0x04, 0x11
        /*010a*/ 	.short	(.L_48 - .L_47)
	.align		4
.L_47:
        /*010c*/ 	.word	index@(_Z8AmplitudPfP6float2ii)
        /*0110*/ 	.word	0x00000000


	//----- nvinfo : EIATTR_REGCOUNT
	.align		4
.L_48:
        /*0114*/ 	.byte	0x04, 0x2f
        /*0116*/ 	.short	(.L_50 - .L_49)
	.align		4
.L_49:
        /*0118*/ 	.word	index@(_Z12Amplitud_logPfP6float2ii)
        /*011c*/ 	.word	0x00000020


	//----- nvinfo : EIATTR_FRAME_SIZE
	.align		4
.L_50:
        /*0120*/ 	.byte	0x04, 0x11
        /*0122*/ 	.short	(.L_52 - .L_51)
	.align		4
.L_51:
        /*0124*/ 	.word	index@($_Z12Amplitud_logPfP6float2ii$__internal_accurate_pow)
        /*0128*/ 	.word	0x00000000


	//----- nvinfo : EIATTR_FRAME_SIZE
	.align		4
.L_52:
        /*012c*/ 	.byte	0x04, 0x11
        /*012e*/ 	.short	(.L_54 - .L_53)
	.align		4
.L_53:
        /*0130*/ 	.word	index@($__internal_2_$__cuda_sm20_dsqrt_rn_f64_mediumpath_v1)
        /*0134*/ 	.word	0x00000000


	//----- nvinfo : EIATTR_FRAME_SIZE
	.align		4
.L_54:
        /*0138*/ 	.byte	0x04, 0x11
        /*013a*/ 	.short	(.L_56 - .L_55)
	.align		4
.L_55:
        /*013c*/ 	.word	index@(_Z12Amplitud_logPfP6float2ii)
        /*0140*/ 	.word	0x00000000


	//----- nvinfo : EIATTR_REGCOUNT
	.align		4
.L_56:
        /*0144*/ 	.byte	0x04, 0x2f
        /*0146*/ 	.short	(.L_58 - .L_57)
	.align		4
.L_57:
        /*0148*/ 	.word	index@(_Z10IntensidadPfP6float2ii)
        /*014c*/ 	.word	0x00000020


	//----- nvinfo : EIATTR_FRAME_SIZE
	.align		4
.L_58:
        /*0150*/ 	.byte	0x04, 0x11
        /*0152*/ 	.short	(.L_60 - .L_59)
	.align		4
.L_59:
        /*0154*/ 	.word	index@($_Z10IntensidadPfP6float2ii$__internal_accurate_pow)
        /*0158*/ 	.word	0x00000000


	//----- nvinfo : EIATTR_FRAME_SIZE
	.align		4
.L_60:
        /*015c*/ 	.byte	0x04, 0x11
        /*015e*/ 	.short	(.L_62 - .L_61)
	.align		4
.L_61:
        /*0160*/ 	.word	index@(_Z10IntensidadPfP6float2ii)
        /*0164*/ 	.word	0x00000000


	//----- nvinfo : EIATTR_REGCOUNT
	.align		4
.L_62:
        /*0168*/ 	.byte	0x04, 0x2f
        /*016a*/ 	.short	(.L_64 - .L_63)
	.align		4
.L_63:
        /*016c*/ 	.word	index@(_Z4FasePfP6float2ii)
        /*0170*/ 	.word	0x00000014


	//----- nvinfo : EIATTR_FRAME_SIZE
	.align		4
.L_64:
        /*0174*/ 	.byte	0x04, 0x11
        /*0176*/ 	.short	(.L_66 - .L_65)
	.align		4
.L_65:
        /*0178*/ 	.word	index@($__internal_1_$__cuda_sm3x_div_rn_noftz_f32_slowpath)
        /*017c*/ 	.word	0x00000000


	//----- nvinfo : EIATTR_FRAME_SIZE
	.align		4
.L_66:
        /*0180*/ 	.byte	0x04, 0x11
        /*0182*/ 	.short	(.L_68 - .L_67)
	.align		4
.L_67:
        /*0184*/ 	.word	index@(_Z4FasePfP6float2ii)
        /*0188*/ 	.word	0x00000000


	//----- nvinfo : EIATTR_REGCOUNT
	.align		4
.L_68:
        /*018c*/ 	.byte	0x04, 0x2f
        /*018e*/ 	.short	(.L_70 - .L_69)
	.align		4
.L_69:
        /*0190*/ 	.word	index@(_Z16espectro_angularP6float2S0_S0_PfS1_ffffif)
        /*0194*/ 	.word	0x00000028


	//----- nvinfo : EIATTR_FRAME_SIZE
	.align		4
.L_70:
        /*0198*/ 	.byte	0x04, 0x11
        /*019a*/ 	.short	(.L_72 - .L_71)
	.align		4
.L_71:
        /*019c*/ 	.word	index@($_Z16espectro_angularP6float2S0_S0_PfS1_ffffif$__internal_accurate_pow)
        /*01a0*/ 	.word	0x00000000


	//----- nvinfo : EIATTR_FRAME_SIZE
	.align		4
.L_72:
        /*01a4*/ 	.byte	0x04, 0x11
        /*01a6*/ 	.short	(.L_74 - .L_73)
	.align		4
.L_73:
        /*01a8*/ 	.word	index@($__internal_0_$__cuda_sm20_rcp_rn_f32_slowpath)
        /*01ac*/ 	.word	0x00000000


	//----- nvinfo : EIATTR_FRAME_SIZE
	.align		4
.L_74:
        /*01b0*/ 	.byte	0x04, 0x11
        /*01b2*/ 	.short	(.L_76 - .L_75)
	.align		4
.L_75:
        /*01b4*/ 	.word	index@(_Z16espectro_angularP6float2S0_S0_PfS1_ffffif)
        /*01b8*/ 	.word	0x00000000


	//----- nvinfo : EIATTR_MIN_STACK_SIZE
	.align		4
.L_76:
        /*01bc*/ 	.byte	0x04, 0x12
        /*01be*/ 	.short	(.L_78 - .L_77)
	.align		4
.L_77:
        /*01c0*/ 	.word	index@(_Z16espectro_angularP6float2S0_S0_PfS1_ffffif)
        /*01c4*/ 	.word	0x00000000


	//----- nvinfo : EIATTR_MIN_STACK_SIZE
	.align		4
.L_78:
        /*01c8*/ 	.byte	0x04, 0x12
        /*01ca*/ 	.short	(.L_80 - .L_79)
	.align		4
.L_79:
        /*01cc*/ 	.word	index@(_Z4FasePfP6float2ii)
        /*01d0*/ 	.word	0x00000000


	//----- nvinfo : EIATTR_MIN_STACK_SIZE
	.align		4
.L_80:
        /*01d4*/ 	.byte	0x04, 0x12
        /*01d6*/ 	.short	(.L_82 - .L_81)
	.align		4
.L_81:
        /*01d8*/ 	.word	index@(_Z10IntensidadPfP6float2ii)
        /*01dc*/ 	.word	0x00000000


	//----- nvinfo : EIATTR_MIN_STACK_SIZE
	.align		4
.L_82:
        /*01e0*/ 	.byte	0x04, 0x12
        /*01e2*/ 	.short	(.L_84 - .L_83)
	.align		4
.L_83:
        /*01e4*/ 	.word	index@(_Z12Amplitud_logPfP6float2ii)
        /*01e8*/ 	.word	0x00000000


	//----- nvinfo : EIATTR_MIN_STACK_SIZE
	.align		4
.L_84:
        /*01ec*/ 	.byte	0x04, 0x12
        /*01ee*/ 	.short	(.L_86 - .L_85)
	.align		4
.L_85:
        /*01f0*/ 	.word	index@(_Z8AmplitudPfP6float2ii)
        /*01f4*/ 	.word	0x00000000


	//----- nvinfo : EIATTR_MIN_STACK_SIZE
	.align		4
.L_86:
        /*01f8*/ 	.byte	0x04, 0x12
        /*01fa*/ 	.short	(.L_88 - .L_87)
	.align		4
.L_87:
        /*01fc*/ 	.word	index@(_Z10NormalizarPfiiS_S_)
        /*0200*/ 	.word	0x00000000


	//----- nvinfo : EIATTR_MIN_STACK_SIZE
	.align		4
.L_88:
        /*0204*/ 	.byte	0x04, 0x12
        /*0206*/ 	.short	(.L_90 - .L_89)
	.align		4
.L_89:
        /*0208*/ 	.word	index@(_Z21mascara_1er_cuadranteP6float2S0_Pfii)
        /*020c*/ 	.word	0x00000000


	//----- nvinfo : EIATTR_MIN_STACK_SIZE
	.align		4
.L_90:
        /*0210*/ 	.byte	0x04, 0x12
        /*0212*/ 	.short	(.L_92 - .L_91)
	.align		4
.L_91:
        /*0214*/ 	.word	index@(_Z12thresholdingPfiif)
        /*0218*/ 	.word	0x00000000


	//----- nvinfo : EIATTR_MIN_STACK_SIZE
	.align		4
.L_92:
        /*021c*/ 	.byte	0x04, 0x12
        /*021e*/ 	.short	(.L_94 - .L_93)
	.align		4
.L_93:
        /*0220*/ 	.word	index@(_Z25fft_shift_var_no_complejaP6float2Pfii)
        /*0224*/ 	.word	0x00000000


	//----- nvinfo : EIATTR_MIN_STACK_SIZE
	.align		4
.L_94:
        /*0228*/ 	.byte	0x04, 0x12
        /*022a*/ 	.short	(.L_96 - .L_95)
	.align		4
.L_95:
        /*022c*/ 	.word	index@(_Z9fft_shiftP6float2S0_ii)
        /*0230*/ 	.word	0x00000000


	//----- nvinfo : EIATTR_MIN_STACK_SIZE
	.align		4
.L_96:
        /*0234*/ 	.byte	0x04, 0x12
        /*0236*/ 	.short	(.L_98 - .L_97)
	.align		4
.L_97:
        /*0238*/ 	.word	index@(_Z7reseteoP6float2ii)
        /*023c*/ 	.word	0x00000000


	//----- nvinfo : EIATTR_MIN_STACK_SIZE
	.align		4
.L_98:
        /*0240*/ 	.byte	0x04, 0x12
        /*0242*/ 	.short	(.L_100 - .L_99)
	.align		4
.L_99:
        /*0244*/ 	.word	index@(_Z18coordenadas_maximoPfiiPi)
        /*0248*/ 	.word	0x00000000


	//----- nvinfo : EIATTR_MIN_STACK_SIZE
	.align		4
.L_100:
        /*024c*/ 	.byte	0x04, 0x12
        /*024e*/ 	.short	(.L_102 - .L_101)
	.align		4
.L_101:
        /*0250*/ 	.word	index@(_Z9fase_refeP6float2S0_S0_PfS1_iiffffffff)
        /*0254*/ 	.word	0x00000048
.L_102:


//--------------------- .nv.compat                --------------------------
	.section	.nv.compat,"",@"SHT_CUDA_COMPAT_INFO"
	.align	4
        /*0000*/ 	.byte	0x02, 0x09, 0x00, 0x00, 0x02, 0x02, 0x01, 0x00, 0x02, 0x05, 0x05, 0x00, 0x03, 0x07, 0x01, 0x01
        /*0010*/ 	.byte	0x02, 0x03, 0x00, 0x00, 0x02, 0x06, 0x01, 0x00, 0x04, 0x0b, 0x08, 0x00, 0x01, 0x00, 0x00, 0x00
        /*0020*/ 	.byte	0x00, 0x00, 0x00, 0x00


//--------------------- .nv.info._Z16espectro_angularP6float2S0_S0_PfS1_ffffif --------------------------
	.section	.nv.info._Z16espectro_angularP6float2S0_S0_PfS1_ffffif,"",@"SHT_CUDA_INFO"
	.sectionflags	@""
	.align	4


	//----- nvinfo : EIATTR_CUDA_API_VERSION
	.align		4
        /*0000*/ 	.byte	0x04, 0x37
        /*0002*/ 	.short	(.L_104 - .L_103)
.L_103:
        /*0004*/ 	.word	0x00000082


	//----- nvinfo : EIATTR_KPARAM_INFO
	.align		4
.L_104:
        /*0008*/ 	.byte	0x04, 0x17
        /*000a*/ 	.short	(.L_106 - .L_105)
.L_105:
        /*000c*/ 	.word	0x00000000
        /*0010*/ 	.short	0x000a
        /*0012*/ 	.short	0x003c
        /*0014*/ 	.byte	0x00, 0xf0, 0x11, 0x00


	//----- nvinfo : EIATTR_KPARAM_INFO
	.align		4
.L_106:
        /*0018*/ 	.byte	0x04, 0x17
        /*001a*/ 	.short	(.L_108 - .L_107)
.L_107:
        /*001c*/ 	.word	0x00000000
        /*0020*/ 	.short	0x0009
        /*0022*/ 	.short	0x0038
        /*0024*/ 	.byte	0x00, 0xf0, 0x11, 0x00


	//----- nvinfo : EIATTR_KPARAM_INFO
	.align		4
.L_108:
        /*0028*/ 	.byte	0x04, 0x17
        /*002a*/ 	.short	(.L_110 - .L_109)
.L_109:
        /*002c*/ 	.word	0x00000000
        /*0030*/ 	.short	0x0008
        /*0032*/ 	.short	0x0034
        /*0034*/ 	.byte	0x00, 0xf0, 0x11, 0x00


	//----- nvinfo : EIATTR_KPARAM_INFO
	.align		4
.L_110:
        /*0038*/ 	.byte	0x04, 0x17
        /*003a*/ 	.short	(.L_112 - .L_111)
.L_111:
        /*003c*/ 	.word	0x00000000
        /*0040*/ 	.short	0x0007
        /*0042*/ 	.short	0x0030
        /*0044*/ 	.byte	0x00, 0xf0, 0x11, 0x00


	//----- nvinfo : EIATTR_KPARAM_INFO
	.align		4
.L_112:
        /*0048*/ 	.byte	0x04, 0x17
        /*004a*/ 	.short	(.L_114 - .L_113)
.L_113:
        /*004c*/ 	.word	0x00000000
        /*0050*/ 	.short	0x0006
        /*0052*/ 	.short	0x002c
        /*0054*/ 	.byte	0x00, 0xf0, 0x11, 0x00


	//----- nvinfo : EIATTR_KPARAM_INFO
	.align		4
.L_114:
        /*0058*/ 	.byte	0x04, 0x17
        /*005a*/ 	.short	(.L_116 - .L_115)
.L_115:
        /*005c*/ 	.word	0x00000000
        /*0060*/ 	.short	0x0005
        /*0062*/ 	.short	0x0028
        /*0064*/ 	.byte	0x00, 0xf0, 0x11, 0x00


	//----- nvinfo : EIATTR_KPARAM_INFO
	.align		4
.L_116:
        /*0068*/ 	.byte	0x04, 0x17
        /*006a*/ 	.short	(.L_118 - .L_117)
.L_117:
        /*006c*/ 	.word	0x00000000
        /*0070*/ 	.short	0x0004
        /*0072*/ 	.short	0x0020
        /*0074*/ 	.byte	0x00, 0xf5, 0x21, 0x00


	//----- nvinfo : EIATTR_KPARAM_INFO
	.align		4
.L_118:
        /*0078*/ 	.byte	0x04, 0x17
        /*007a*/ 	.short	(.L_120 - .L_119)
.L_119:
        /*007c*/ 	.word	0x00000000
        /*0080*/ 	.short	0x0003
        /*0082*/ 	.short	0x0018
        /*0084*/ 	.byte	0x00, 0xf5, 0x21, 0x00


	//----- nvinfo : EIATTR_KPARAM_INFO
	.align		4
.L_120:
        /*0088*/ 	.byte	0x04, 0x17
        /*008a*/ 	.short	(.L_122 - .L_121)
.L_121:
        /*008c*/ 	.word	0x00000000
        /*0090*/ 	.short	0x0002
        /*0092*/ 	.short	0x0010
        /*0094*/ 	.byte	0x00, 0xf5, 0x21, 0x00


	//----- nvinfo : EIATTR_KPARAM_INFO
	.align		4
.L_122:
        /*0098*/ 	.byte	0x04, 0x17
        /*009a*/ 	.short	(.L_124 - .L_123)
.L_123:
        /*009c*/ 	.word	0x00000000
        /*00a0*/ 	.short	0x0001
        /*00a2*/ 	.short	0x0008
        /*00a4*/ 	.byte	0x00, 0xf5, 0x21, 0x00


	//----- nvinfo : EIATTR_KPARAM_INFO
	.align		4
.L_124:
        /*00a8*/ 	.byte	0x04, 0x17
        /*00aa*/ 	.short	(.L_126 - .L_125)
.L_125:
        /*00ac*/ 	.word	0x00000000
        /*00b0*/ 	.short	0x0000
        /*00b2*/ 	.short	0x0000
        /*00b4*/ 	.byte	0x00, 0xf5, 0x21, 0x00


	//----- nvinfo : EIATTR_SPARSE_MMA_MASK
	.align		4
.L_126:
        /*00b8*/ 	.byte	0x03, 0x50
        /*00ba*/ 	.short	0x0000


	//----- nvinfo : EIATTR_MAXREG_COUNT
	.align		4
        /*00bc*/ 	.byte	0x03, 0x1b
        /*00be*/ 	.short	0x00ff


	//----- nvinfo : EIATTR_MERCURY_ISA_VERSION
	.align		4
        /*00c0*/ 	.byte	0x03, 0x5f
        /*00c2*/ 	.short	0x0101


	//----- nvinfo : EIATTR_VRC_CTA_INIT_COUNT
	.align		4
        /*00c4*/ 	.byte	0x02, 0x4a
	.zero		1
	.zero		1


	//----- nvinfo : EIATTR_EXIT_INSTR_OFFSETS
	.align		4
        /*00c8*/ 	.byte	0x04, 0x1c
        /*00ca*/ 	.short	(.L_128 - .L_127)


	//   ....[0]....
.L_127:
        /*00cc*/ 	.word	0x00001020


	//----- nvinfo : EIATTR_CRS_STACK_SIZE
	.align		4
.L_128:
        /*00d0*/ 	.byte	0x04, 0x1e
        /*00d2*/ 	.short	(.L_130 - .L_129)
.L_129:
        /*00d4*/ 	.word	0x00000000


	//----- nvinfo : EIATTR_CBANK_PARAM_SIZE
	.align		4
.L_130:
        /*00d8*/ 	.byte	0x03, 0x19
        /*00da*/ 	.short	0x0040


	//----- nvinfo : EIATTR_PARAM_CBANK
	.align		4
        /*00dc*/ 	.byte	0x04, 0x0a
        /*00de*/ 	.short	(.L_132 - .L_131)
	.align		4
.L_131:
        /*00e0*/ 	.word	index@(.nv.constant0._Z16espectro_angularP6float2S0_S0_PfS1_ffffif)
        /*00e4*/ 	.short	0x0380
        /*00e6*/ 	.short	0x0040


	//----- nvinfo : EIATTR_SW_WAR
	.align		4
.L_132:
        /*00e8*/ 	.byte	0x04, 0x36
        /*00ea*/ 	.short	(.L_134 - .L_133)
.L_133:
        /*00ec*/ 	.word	0x00000008
.L_134:


//--------------------- .nv.info._Z4FasePfP6float2ii --------------------------
	.section	.nv.info._Z4FasePfP6float2ii,"",@"SHT_CUDA_INFO"
	.sectionflags	@""
	.align	4


	//----- nvinfo : EIATTR_CUDA_API_VERSION
	.align		4
        /*0000*/ 	.byte	0x04, 0x37
        /*0002*/ 	.short	(.L_136 - .L_135)
.L_135:
        /*0004*/ 	.word	0x00000082


	//----- nvinfo : EIATTR_KPARAM_INFO
	.align		4
.L_136:
        /*0008*/ 	.byte	0x04, 0x17
        /*000a*/ 	.short	(.L_138 - .L_137)
.L_137:
        /*000c*/ 	.word	0x00000000
        /*0010*/ 	.short	0x0003
        /*0012*/ 	.short	0x0014
        /*0014*/ 	.byte	0x00, 0xf0, 0x11, 0x00


	//----- nvinfo : EIATTR_KPARAM_INFO
	.align		4
.L_138:
        /*0018*/ 	.byte	0x04, 0x17
        /*001a*/ 	.short	(.L_140 - .L_139)
.L_139:
        /*001c*/ 	.word	0x00000000
        /*0020*/ 	.short	0x0002
        /*0022*/ 	.short	0x0010
        /*0024*/ 	.byte	0x00, 0xf0, 0x11, 0x00


	//----- nvinfo : EIATTR_KPARAM_INFO
	.align		4
.L_140:
        /*0028*/ 	.byte	0x04, 0x17
        /*002a*/ 	.short	(.L_142 - .L_141)
.L_141:
        /*002c*/ 	.word	0x00000000
        /*0030*/ 	.short	0x0001
        /*0032*/ 	.short	0x0008
        /*0034*/ 	.byte	0x00, 0xf5, 0x21, 0x00


	//----- nvinfo : EIATTR_KPARAM_INFO
	.align		4
.L_142:
        /*0038*/ 	.byte	0x04, 0x17
        /*003a*/ 	.short	(.L_144 - .L_143)
.L_143:
        /*003c*/ 	.word	0x00000000
        /*0040*/ 	.short	0x0000
        /*0042*/ 	.short	0x0000
        /*0044*/ 	.byte	0x00, 0xf5, 0x21, 0x00


	//----- nvinfo : EIATTR_SPARSE_MMA_MASK
	.align		4
.L_144:
        /*0048*/ 	.byte	0x03, 0x50
        /*004a*/ 	.short	0x0000


	//----- nvinfo : EIATTR_MAXREG_COUNT
	.align		4
        /*004c*/ 	.byte	0x03, 0x1b
        /*004e*/ 	.short	0x00ff


	//----- nvinfo : EIATTR_MERCURY_ISA_VERSION
	.align		4
        /*0050*/ 	.byte	0x03, 0x5f
        /*0052*/ 	.short	0x0101


	//----- nvinfo : EIATTR_VRC_CTA_INIT_COUNT
	.align		4
        /*0054*/ 	.byte	0x02, 0x4a
	.zero		1
	.zero		1


	//----- nvinfo : EIATTR_EXIT_INSTR_OFFSETS
	.align		4
        /*0058*/ 	.byte	0x04, 0x1c
        /*005a*/ 	.short	(.L_146 - .L_145)


	//   ....[0]....
.L_145:
        /*005c*/ 	.word	0x000003d0


	//----- nvinfo : EIATTR_CRS_STACK_SIZE
	.align		4
.L_146:
        /*0060*/ 	.byte	0x04, 0x1e
        /*0062*/ 	.short	(.L_148 - .L_147)
.L_147:
        /*0064*/ 	.word	0x00000000


	//----- nvinfo : EIATTR_CBANK_PARAM_SIZE
	.align		4
.L_148:
        /*0068*/ 	.byte	0x03, 0x19
        /*006a*/ 	.short	0x0018


	//----- nvinfo : EIATTR_PARAM_CBANK
	.align		4
        /*006c*/ 	.byte	0x04, 0x0a
        /*006e*/ 	.short	(.L_150 - .L_149)
	.align		4
.L_149:
        /*0070*/ 	.word	index@(.nv.constant0._Z4FasePfP6float2ii)
        /*0074*/ 	.short	0x0380
        /*0076*/ 	.short	0x0018


	//----- nvinfo : EIATTR_SW_WAR
	.align		4
.L_150:
        /*0078*/ 	.byte	0x04, 0x36
        /*007a*/ 	.short	(.L_152 - .L_151)
.L_151:
        /*007c*/ 	.word	0x00000008
.L_152:


//--------------------- .nv.info._Z10IntensidadPfP6float2ii --------------------------
	.section	.nv.info._Z10IntensidadPfP6float2ii,"",@"SHT_CUDA_INFO"
	.sectionflags	@""
	.align	4


	//----- nvinfo : EIATTR_CUDA_API_VERSION
	.align		4
        /*0000*/ 	.byte	0x04, 0x37
        /*0002*/ 	.short	(.L_154 - .L_153)
.L_153:
        /*0004*/ 	.word	0x00000082


	//----- nvinfo : EIATTR_KPARAM_INFO
	.align		4
.L_154:
        /*0008*/ 	.byte	0x04, 0x17
        /*000a*/ 	.short	(.L_156 - .L_155)
.L_155:
        /*000c*/ 	.word	0x00000000
        /*0010*/ 	.short	0x0003
        /*0012*/ 	.short	0x0014
        /*0014*/ 	.byte	0x00, 0xf0, 0x11, 0x00


	//----- nvinfo : EIATTR_KPARAM_INFO
	.align		4
.L_156:
        /*0018*/ 	.byte	0x04, 0x17
        /*001a*/ 	.short	(.L_158 - .L_157)
.L_157:
        /*001c*/ 	.word	0x00000000
        /*0020*/ 	.short	0x0002
        /*0022*/ 	.short	0x0010
        /*0024*/ 	.byte	0x00, 0xf0, 0x11, 0x00


	//----- nvinfo : EIATTR_KPARAM_INFO
	.align		4
.L_158:
        /*0028*/ 	.byte	0x04, 0x17
        /*002a*/ 	.short	(.L_160 - .L_159)
.L_159:
        /*002c*/ 	.word	0x00000000
        /*0030*/ 	.short	0x0001
        /*0032*/ 	.short	0x0008
        /*0034*/ 	.byte	0x00, 0xf5, 0x21, 0x00


	//----- nvinfo : EIATTR_KPARAM_INFO
	.align		4
.L_160:
        /*0038*/ 	.byte	0x04, 0x17
        /*003a*/ 	.short	(.L_162 - .L_161)
.L_161:
        /*003c*/ 	.word	0x00000000
        /*0040*/ 	.short	0x0000
        /*0042*/ 	.short	0x0000
        /*0044*/ 	.byte	0x00, 0xf5, 0x21, 0x00


	//----- nvinfo : EIATTR_SPARSE_MMA_MASK
	.align		4
.L_162:
        /*0048*/ 	.byte	0x03, 0x50
        /*004a*/ 	.short	0x0000


	//----- nvinfo : EIATTR_MAXREG_COUNT
	.align		4
        /*004c*/ 	.byte	0x03, 0x1b
        /*004e*/ 	.short	0x00ff


	//----- nvinfo : EIATTR_MERCURY_ISA_VERSION
	.align		4
        /*0050*/ 	.byte	0x03, 0x5f
        /*0052*/ 	.short	0x0101


	//----- nvinfo : EIATTR_VRC_CTA_INIT_COUNT
	.align		4
        /*0054*/ 	.byte	0x02, 0x4a
	.zero		1
	.zero		1


	//----- nvinfo : EIATTR_EXIT_INSTR_OFFSETS
	.align		4
        /*0058*/ 	.byte	0x04, 0x1c
        /*005a*/ 	.short	(.L_164 - .L_163)


	//   ....[0]....
.L_163:
        /*005c*/ 	.word	0x00000490


	//----- nvinfo : EIATTR_CRS_STACK_SIZE
	.align		4
.L_164:
        /*0060*/ 	.byte	0x04, 0x1e
        /*0062*/ 	.short	(.L_166 - .L_165)
.L_165:
        /*0064*/ 	.word	0x00000000


	//----- nvinfo : EIATTR_CBANK_PARAM_SIZE
	.align		4
.L_166:
        /*0068*/ 	.byte	0x03, 0x19
        /*006a*/ 	.short	0x0018


	//----- nvinfo : EIATTR_PARAM_CBANK
	.align		4
        /*006c*/ 	.byte	0x04, 0x0a
        /*006e*/ 	.short	(.L_168 - .L_167)
	.align		4
.L_167:
        /*0070*/ 	.word	index@(.nv.constant0._Z10IntensidadPfP6float2ii)
        /*0074*/ 	.short	0x0380
        /*0076*/ 	.short	0x0018


	//----- nvinfo : EIATTR_SW_WAR
	.align		4
.L_168:
        /*0078*/ 	.byte	0x04, 0x36
        /*007a*/ 	.short	(.L_170 - .L_169)
.L_169:
        /*007c*/ 	.word	0x00000008
.L_170:


//--------------------- .nv.info._Z12Amplitud_logPfP6float2ii --------------------------
	.section	.nv.info._Z12Amplitud_logPfP6float2ii,"",@"SHT_CUDA_INFO"
	.sectionflags	@""
	.align	4


	//----- nvinfo : EIATTR_CUDA_API_VERSION
	.align		4
        /*0000*/ 	.byte	0x04, 0x37
        /*0002*/ 	.short	(.L_172 - .L_171)
.L_171:
        /*0004*/ 	.word	0x00000082


	//----- nvinfo : EIATTR_KPARAM_INFO
	.align		4
.L_172:
        /*0008*/ 	.byte	0x04, 0x17
        /*000a*/ 	.short	(.L_174 - .L_173)
.L_173:
        /*000c*/ 	.word	0x00000000
        /*0010*/ 	.short	0x0003
        /*0012*/ 	.short	0x0014
        /*0014*/ 	.byte	0x00, 0xf0, 0x11, 0x00


	//----- nvinfo : EIATTR_KPARAM_INFO
	.align		4
.L_174:
        /*0018*/ 	.byte	0x04, 0x17
        /*001a*/ 	.short	(.L_176 - .L_175)
.L_175:
        /*001c*/ 	.word	0x00000000
        /*0020*/ 	.short	0x0002
        /*0022*/ 	.short	0x0010
        /*0024*/ 	.byte	0x00, 0xf0, 0x11, 0x00


	//----- nvinfo : EIATTR_KPARAM_INFO
	.align		4
.L_176:
        /*0028*/ 	.byte	0x04, 0x17
        /*002a*/ 	.short	(.L_178 - .L_177)
.L_177:
        /*002c*/ 	.word	0x00000000
        /*0030*/ 	.short	0x0001
        /*0032*/ 	.short	0x0008
        /*0034*/ 	.byte	0x00, 0xf5, 0x21, 0x00


	//----- nvinfo : EIATTR_KPARAM_INFO
	.align		4
.L_178:
        /*0038*/ 	.byte	0x04, 0x17
        /*003a*/ 	.short	(.L_180 - .L_179)
.L_179:
        /*003c*/ 	.word	0x00000000
        /*0040*/ 	.short	0x0000
        /*0042*/ 	.short	0x0000
        /*0044*/ 	.byte	0x00, 0xf5, 0x21, 0x00


	//----- nvinfo : EIATTR_SPARSE_MMA_MASK
	.align		4
.L_180:
        /*0048*/ 	.byte	0x03, 0x50
        /*004a*/ 	.short	0x0000


	//----- nvinfo : EIATTR_MAXREG_COUNT
	.align		4
        /*004c*/ 	.byte	0x03, 0x1b
        /*004e*/ 	.short	0x00ff


	//----- nvinfo : EIATTR_MERCURY_ISA_VERSION
	.align		4
        /*0050*/ 	.byte	0x03, 0x5f
        /*0052*/ 	.short	0x0101


	//----- nvinfo : EIATTR_VRC_CTA_INIT_COUNT
	.align		4
        /*0054*/ 	.byte	0x02, 0x4a
	.zero		1
	.zero		1


	//----- nvinfo : EIATTR_EXIT_INSTR_OFFSETS
	.align		4
        /*0058*/ 	.byte	0x04, 0x1c
        /*005a*/ 	.short	(.L_182 - .L_181)


	//   ....[0]....
.L_181:
        /*005c*/ 	.word	0x000007c0


	//----- nvinfo : EIATTR_CRS_STACK_SIZE
	.align		4
.L_182:
        /*0060*/ 	.byte	0x04, 0x1e
        /*0062*/ 	.short	(.L_184 - .L_183)
.L_183:
        /*0064*/ 	.word	0x00000000


	//----- nvinfo : EIATTR_CBANK_PARAM_SIZE
	.align		4
.L_184:
        /*0068*/ 	.byte	0x03, 0x19
        /*006a*/ 	.short	0x0018


	//----- nvinfo : EIATTR_PARAM_CBANK
	.align		4
        /*006c*/ 	.byte	0x04, 0x0a
        /*006e*/ 	.short	(.L_186 - .L_185)
	.align		4
.L_185:
        /*0070*/ 	.word	index@(.nv.constant0._Z12Amplitud_logPfP6float2ii)
        /*0074*/ 	.short	0x0380
        /*0076*/ 	.short	0x0018


	//----- nvinfo : EIATTR_SW_WAR
	.align		4
.L_186:
        /*0078*/ 	.byte	0x04, 0x36
        /*007a*/ 	.short	(.L_188 - .L_187)
.L_187:
        /*007c*/ 	.word	0x00000008
.L_188:


//--------------------- .nv.info._Z8AmplitudPfP6float2ii --------------------------
	.section	.nv.info._Z8AmplitudPfP6float2ii,"",@"SHT_CUDA_INFO"
	.sectionflags	@""
	.align	4


	//----- nvinfo : EIATTR_CUDA_API_VERSION
	.align		4
        /*0000*/ 	.byte	0x04, 0x37
        /*0002*/ 	.short	(.L_190 - .L_189)
.L_189:
        /*0004*/ 	.word	0x00000082


	//----- nvinfo : EIATTR_KPARAM_INFO
	.align		4
.L_190:
        /*0008*/ 	.byte	0x04, 0x17
        /*000a*/ 	.short	(.L_192 - .L_191)
.L_191:
        /*000c*/ 	.word	0x00000000
        /*0010*/ 	.short	0x0003
        /*0012*/ 	.short	0x0014
        /*0014*/ 	.byte	0x00, 0xf0, 0x11, 0x00


	//----- nvinfo : EIATTR_KPARAM_INFO
	.align		4
.L_192:
        /*0018*/ 	.byte	0x04, 0x17
        /*001a*/ 	.short	(.L_194 - .L_193)
.L_193:
        /*001c*/ 	.word	0x00000000
        /*0020*/ 	.short	0x0002
        /*0022*/ 	.short	0x0010
        /*0024*/ 	.byte	0x00, 0xf0, 0x11, 0x00


	//----- nvinfo : EIATTR_KPARAM_INFO
	.align		4
.L_194:
        /*0028*/ 	.byte	0x04, 0x17
        /*002a*/ 	.short	(.L_196 - .L_195)
.L_195:
        /*002c*/ 	.word	0x00000000
        /*0030*/ 	.short	0x0001
        /*0032*/ 	.short	0x0008
        /*0034*/ 	.byte	0x00, 0xf5, 0x21, 0x00


	//----- nvinfo : EIATTR_KPARAM_INFO
	.align		4
.L_196:
        /*0038*/ 	.byte	0x04, 0x17
        /*003a*/ 	.short	(.L_198 - .L_197)
.L_197:
        /*003c*/ 	.word	0x00000000
        /*0040*/ 	.short	0x0000
        /*0042*/ 	.short	0x0000
        /*0044*/ 	.byte	0x00, 0xf5, 0x21, 0x00


	//----- nvinfo : EIATTR_SPARSE_MMA_MASK
	.align		4
.L_198:
        /*0048*/ 	.byte	0x03, 0x50
        /*004a*/ 	.short	0x0000


	//----- nvinfo : EIATTR_MAXREG_COUNT
	.align		4
        /*004c*/ 	.byte	0x03, 0x1b
        /*004e*/ 	.short	0x00ff


	//----- nvinfo : EIATTR_MERCURY_ISA_VERSION
	.align		4
        /*0050*/ 	.byte	0x03, 0x5f
        /*0052*/ 	.short	0x0101


	//----- nvinfo : EIATTR_VRC_CTA_INIT_COUNT
	.align		4
        /*0054*/ 	.byte	0x02, 0x4a
	.zero		1
	.zero		1


	//----- nvinfo : EIATTR_EXIT_INSTR_OFFSETS
	.align		4
        /*0058*/ 	.byte	0x04, 0x1c
        /*005a*/ 	.short	(.L_200 - .L_199)


	//   ....[0]....
.L_199:
        /*005c*/ 	.word	0x00000610


	//----- nvinfo : EIATTR_CRS_STACK_SIZE
	.align		4
.L_200:
        /*0060*/ 	.byte	0x04, 0x1e
        /*0062*/ 	.short	(.L_202 - .L_201)
.L_201:
        /*0064*/ 	.word	0x00000000


	//----- nvinfo : EIATTR_CBANK_PARAM_SIZE
	.align		4
.L_202:
        /*0068*/ 	.byte	0x03, 0x19
        /*006a*/ 	.short	0x0018


	//----- nvinfo : EIATTR_PARAM_CBANK
	.align		4
        /*006c*/ 	.byte	0x04, 0x0a
        /*006e*/ 	.short	(.L_204 - .L_203)
	.align		4
.L_203:
        /*0070*/ 	.word	index@(.nv.constant0._Z8AmplitudPfP6float2ii)
        /*0074*/ 	.short	0x0380
        /*0076*/ 	.short	0x0018


	//----- nvinfo : EIATTR_SW_WAR
	.align		4
.L_204:
        /*0078*/ 	.byte	0x04, 0x36
        /*007a*/ 	.short	(.L_206 - .L_205)
.L_205:
        /*007c*/ 	.word	0x00000008
.L_206:


//--------------------- .nv.info._Z10NormalizarPfiiS_S_ --------------------------
	.section	.nv.info._Z10NormalizarPfiiS_S_,"",@"SHT_CUDA_INFO"
	.sectionflags	@""
	.align	4


	//----- nvinfo : EIATTR_CUDA_API_VERSION
	.align		4
        /*0000*/ 	.byte	0x04, 0x37
        /*0002*/ 	.short	(.L_208 - .L_207)
.L_207:
        /*0004*/ 	.word	0x00000082


	//----- nvinfo : EIATTR_KPARAM_INFO
	.align		4
.L_208:
        /*0008*/ 	.byte	0x04, 0x17
        /*000a*/ 	.short	(.L_210 - .L_209)
.L_209:
        /*000c*/ 	.word	0x00000000
        /*0010*/ 	.short	0x0004
        /*0012*/ 	.short	0x0018
        /*0014*/ 	.byte	0x00, 0xf5, 0x21, 0x00


	//----- nvinfo : EIATTR_KPARAM_INFO
	.align		4
.L_210:
        /*0018*/ 	.byte	0x04, 0x17
        /*001a*/ 	.short	(.L_212 - .L_211)
.L_211:
        /*001c*/ 	.word	0x00000000
        /*0020*/ 	.short	0x0003
        /*0022*/ 	.short	0x0010
        /*0024*/ 	.byte	0x00, 0xf5, 0x21, 0x00


	//----- nvinfo : EIATTR_KPARAM_INFO
	.align		4
.L_212:
        /*0028*/ 	.byte	0x04, 0x17
        /*002a*/ 	.short	(.L_214 - .L_213)
.L_213:
        /*002c*/ 	.word	0x00000000
        /*0030*/ 	.short	0x0002
        /*0032*/ 	.short	0x000c
        /*0034*/ 	.byte	0x00, 0xf0, 0x11, 0x00


	//----- nvinfo : EIATTR_KPARAM_INFO
	.align		4
.L_214:
        /*0038*/ 	.byte	0x04, 0x17
        /*003a*/ 	.short	(.L_216 - .L_215)
.L_215:
        /*003c*/ 	.word	0x00000000
        /*0040*/ 	.short	0x0001
        /*0042*/ 	.short	0x0008
        /*0044*/ 	.byte	0x00, 0xf0, 0x11, 0x00


	//----- nvinfo : EIATTR_KPARAM_INFO
	.align		4
.L_216:
        /*0048*/ 	.byte	0x04, 0x17
        /*004a*/ 	.short	(.L_218 - .L_217)
.L_217:
        /*004c*/ 	.word	0x00000000
        /*0050*/ 	.short	0x0000
        /*0052*/ 	.short	0x0000
        /*0054*/ 	.byte	0x00, 0xf5, 0x21, 0x00


	//----- nvinfo : EIATTR_SPARSE_MMA_MASK
	.align		4
.L_218:
        /*0058*/ 	.byte	0x03, 0x50
        /*005a*/ 	.short	0x0000


	//----- nvinfo : EIATTR_MAXREG_COUNT
	.align		4
        /*005c*/ 	.byte	0x03, 0x1b
        /*005e*/ 	.short	0x00ff


	//----- nvinfo : EIATTR_MERCURY_ISA_VERSION
	.align		4
        /*0060*/ 	.byte	0x03, 0x5f
        /*0062*/ 	.short	0x0101


	//----- nvinfo : EIATTR_VRC_CTA_INIT_COUNT
	.align		4
        /*0064*/ 	.byte	0x02, 0x4a
	.zero		1
	.zero		1


	//----- nvinfo : EIATTR_EXIT_INSTR_OFFSETS
	.align		4
        /*0068*/ 	.byte	0x04, 0x1c
        /*006a*/ 	.short	(.L_220 - .L_219)


	//   ....[0]....
.L_219:
        /*006c*/ 	.word	0x00000230


	//----- nvinfo : EIATTR_CRS_STACK_SIZE
	.align		4
.L_220:
        /*0070*/ 	.byte	0x04, 0x1e
        /*0072*/ 	.short	(.L_222 - .L_221)
.L_221:
        /*0074*/ 	.word	0x00000000


	//----- nvinfo : EIATTR_CBANK_PARAM_SIZE
	.align		4
.L_222:
        /*0078*/ 	.byte	0x03, 0x19
        /*007a*/ 	.short	0x0020


	//----- nvinfo : EIATTR_PARAM_CBANK
	.align		4
        /*007c*/ 	.byte	0x04, 0x0a
        /*007e*/ 	.short	(.L_224 - .L_223)
	.align		4
.L_223:
        /*0080*/ 	.word	index@(.nv.constant0._Z10NormalizarPfiiS_S_)
        /*0084*/ 	.short	0x0380
        /*0086*/ 	.short	0x0020


	//----- nvinfo : EIATTR_SW_WAR
	.align		4
.L_224:
        /*0088*/ 	.byte	0x04, 0x36
        /*008a*/ 	.short	(.L_226 - .L_225)
.L_225:
        /*008c*/ 	.word	0x00000008
.L_226:


//--------------------- .nv.info._Z21mascara_1er_cuadranteP6float2S0_Pfii --------------------------
	.section	.nv.info._Z21mascara_1er_cuadranteP6float2S0_Pfii,"",@"SHT_CUDA_INFO"
	.sectionflags	@""
	.align	4


	//----- nvinfo : EIATTR_CUDA_API_VERSION
	.align		4
        /*0000*/ 	.byte	0x04, 0x37
        /*0002*/ 	.short	(.L_228 - .L_227)
.L_227:
        /*0004*/ 	.word	0x00000082


	//----- nvinfo : EIATTR_KPARAM_INFO
	.align		4
.L_228:
        /*0008*/ 	.byte	0x04, 0x17
        /*000a*/ 	.short	(.L_230 - .L_229)
.L_229:
        /*000c*/ 	.word	0x00000000
        /*0010*/ 	.short	0x0004
        /*0012*/ 	.short	0x001c
        /*0014*/ 	.byte	0x00, 0xf0, 0x11, 0x00


	//----- nvinfo : EIATTR_KPARAM_INFO
	.align		4
.L_230:
        /*0018*/ 	.byte	0x04, 0x17
        /*001a*/ 	.short	(.L_232 - .L_231)
.L_231:
        /*001c*/ 	.word	0x00000000
        /*0020*/ 	.short	0x0003
        /*0022*/ 	.short	0x0018
        /*0024*/ 	.byte	0x00, 0xf0, 0x11, 0x00


	//----- nvinfo : EIATTR_KPARAM_INFO
	.align		4
.L_232:
        /*0028*/ 	.byte	0x04, 0x17
        /*002a*/ 	.short	(.L_234 - .L_233)
.L_233:
        /*002c*/ 	.word	0x00000000
        /*0030*/ 	.short	0x0002
        /*0032*/ 	.short	0x0010
        /*0034*/ 	.byte	0x00, 0xf5, 0x21, 0x00


	//----- nvinfo : EIATTR_KPARAM_INFO
	.align		4
.L_234:
        /*0038*/ 	.byte	0x04, 0x17
        /*003a*/ 	.short	(.L_236 - .L_235)
.L_235:
        /*003c*/ 	.word	0x00000000
        /*0040*/ 	.short	0x0001
        /*0042*/ 	.short	0x0008
        /*0044*/ 	.byte	0x00, 0xf5, 0x21, 0x00


	//----- nvinfo : EIATTR_KPARAM_INFO
	.align		4
.L_236:
        /*0048*/ 	.byte	0x04, 0x17
        /*004a*/ 	.short	(.L_238 - .L_237)
.L_237:
        /*004c*/ 	.word	0x00000000
        /*0050*/ 	.short	0x0000
        /*0052*/ 	.short	0x0000
        /*0054*/ 	.byte	0x00, 0xf5, 0x21, 0x00


	//----- nvinfo : EIATTR_SPARSE_MMA_MASK
	.align		4
.L_238:
        /*0058*/ 	.byte	0x03, 0x50
        /*005a*/ 	.short	0x0000


	//----- nvinfo : EIATTR_MAXREG_COUNT
	.align		4
        /*005c*/ 	.byte	0x03, 0x1b
        /*005e*/ 	.short	0x00ff


	//----- nvinfo : EIATTR_MERCURY_ISA_VERSION
	.align		4
        /*0060*/ 	.byte	0x03, 0x5f
        /*0062*/ 	.short	0x0101


	//----- nvinfo : EIATTR_VRC_CTA_INIT_COUNT
	.align		4
        /*0064*/ 	.byte	0x02, 0x4a
	.zero		1
	.zero		1


	//----- nvinfo : EIATTR_EXIT_INSTR_OFFSETS
	.align		4
        /*0068*/ 	.byte	0x04, 0x1c
        /*006a*/ 	.short	(.L_240 - .L_239)


	//   ....[0]....
.L_239:
        /*006c*/ 	.word	0x00000190


	//----- nvinfo : EIATTR_CBANK_PARAM_SIZE
	.align		4
.L_240:
        /*0070*/ 	.byte	0x03, 0x19
        /*0072*/ 	.short	0x0020


	//----- nvinfo : EIATTR_PARAM_CBANK
	.align		4
        /*0074*/ 	.byte	0x04, 0x0a
        /*0076*/ 	.short	(.L_242 - .L_241)
	.align		4
.L_241:
        /*0078*/ 	.word	index@(.nv.constant0._Z21mascara_1er_cuadranteP6float2S0_Pfii)
        /*007c*/ 	.short	0x0380
        /*007e*/ 	.short	0x0020


	//----- nvinfo : EIATTR_SW_WAR
	.align		4
.L_242:
        /*0080*/ 	.byte	0x04, 0x36
        /*0082*/ 	.short	(.L_244 - .L_243)
.L_243:
        /*0084*/ 	.word	0x00000008
.L_244:


//--------------------- .nv.info._Z12thresholdingPfiif --------------------------
	.section	.nv.info._Z12thresholdingPfiif,"",@"SHT_CUDA_INFO"
	.sectionflags	@""
	.align	4


	//----- nvinfo : EIATTR_CUDA_API_VERSION
	.align		4
        /*0000*/ 	.byte	0x04, 0x37
        /*0002*/ 	.short	(.L_246 - .L_245)
.L_245:
        /*0004*/ 	.word	0x00000082


	//----- nvinfo : EIATTR_KPARAM_INFO
	.align		4
.L_246:
        /*0008*/ 	.byte	0x04, 0x17
        /*000a*/ 	.short	(.L_248 - .L_247)
.L_247:
        /*000c*/ 	.word	0x00000000
        /*0010*/ 	.short	0x0003
        /*0012*/ 	.short	0x0010
        /*0014*/ 	.byte	0x00, 0xf0, 0x11, 0x00


	//----- nvinfo : EIATTR_KPARAM_INFO
	.align		4
.L_248:
        /*0018*/ 	.byte	0x04, 0x17
        /*001a*/ 	.short	(.L_250 - .L_249)
.L_249:
        /*001c*/ 	.word	0x00000000
        /*0020*/ 	.short	0x0002
        /*0022*/ 	.short	0x000c
        /*0024*/ 	.byte	0x00, 0xf0, 0x11, 0x00


	//----- nvinfo : EIATTR_KPARAM_INFO
	.align		4
.L_250:
        /*0028*/ 	.byte	0x04, 0x17
        /*002a*/ 	.short	(.L_252 - .L_251)
.L_251:
        /*002c*/ 	.word	0x00000000
        /*0030*/ 	.short	0x0001
        /*0032*/ 	.short	0x0008
        /*0034*/ 	.byte	0x00, 0xf0, 0x11, 0x00


	//----- nvinfo : EIATTR_KPARAM_INFO
	.align		4
.L_252:
        /*0038*/ 	.byte	0x04, 0x17
        /*003a*/ 	.short	(.L_254 - .L_253)
.L_253:
        /*003c*/ 	.word	0x00000000
        /*0040*/ 	.short	0x0000
        /*0042*/ 	.short	0x0000
        /*0044*/ 	.byte	0x00, 0xf5, 0x21, 0x00


	//----- nvinfo : EIATTR_SPARSE_MMA_MASK
	.align		4
.L_254:
        /*0048*/ 	.byte	0x03, 0x50
        /*004a*/ 	.short	0x0000


	//----- nvinfo : EIATTR_MAXREG_COUNT
	.align		4
        /*004c*/ 	.byte	0x03, 0x1b
        /*004e*/ 	.short	0x00ff


	//----- nvinfo : EIATTR_MERCURY_ISA_VERSION
	.align		4
        /*0050*/ 	.byte	0x03, 0x5f
        /*0052*/ 	.short	0x0101


	//----- nvinfo : EIATTR_VRC_CTA_INIT_COUNT
	.align		4
        /*0054*/ 	.byte	0x02, 0x4a
	.zero		1
	.zero		1


	//----- nvinfo : EIATTR_EXIT_INSTR_OFFSETS
	.align		4
        /*0058*/ 	.byte	0x04, 0x1c
        /*005a*/ 	.short	(.L_256 - .L_255)


	//   ....[0]....
.L_255:
        /*005c*/ 	.word	0x00000120


	//----- nvinfo : EIATTR_CBANK_PARAM_SIZE
	.align		4
.L_256:
        /*0060*/ 	.byte	0x03, 0x19
        /*0062*/ 	.short	0x0014


	//----- nvinfo : EIATTR_PARAM_CBANK
	.align		4
        /*0064*/ 	.byte	0x04, 0x0a
        /*0066*/ 	.short	(.L_258 - .L_257)
	.align		4
.L_257:
        /*0068*/ 	.word	index@(.nv.constant0._Z12thresholdingPfiif)
        /*006c*/ 	.short	0x0380
        /*006e*/ 	.short	0x0014


	//----- nvinfo : EIATTR_SW_WAR
	.align		4
.L_258:
        /*0070*/ 	.byte	0x04, 0x36
        /*0072*/ 	.short	(.L_260 - .L_259)
.L_259:
        /*0074*/ 	.word	0x00000008
.L_260:


//--------------------- .nv.info._Z25fft_shift_var_no_complejaP6float2Pfii --------------------------
	.section	.nv.info._Z25fft_shift_var_no_complejaP6float2Pfii,"",@"SHT_CUDA_INFO"
	.sectionflags	@""
	.align	4


	//----- nvinfo : EIATTR_CUDA_API_VERSION
	.align		4
        /*0000*/ 	.byte	0x04, 0x37
        /*0002*/ 	.short	(.L_262 - .L_261)
.L_261:
        /*0004*/ 	.word	0x00000082


	//----- nvinfo : EIATTR_KPARAM_INFO
	.align		4
.L_262:
        /*0008*/ 	.byte	0x04, 0x17
        /*000a*/ 	.short	(.L_264 - .L_263)
.L_263:
        /*000c*/ 	.word	0x00000000
        /*0010*/ 	.short	0x0003
        /*0012*/ 	.short	0x0014
        /*0014*/ 	.byte	0x00, 0xf0, 0x11, 0x00


	//----- nvinfo : EIATTR_KPARAM_INFO
	.align		4
.L_264:
        /*0018*/ 	.byte	0x04, 0x17
        /*001a*/ 	.short	(.L_266 - .L_265)
.L_265:
        /*001c*/ 	.word	0x00000000
        /*0020*/ 	.short	0x0002
        /*0022*/ 	.short	0x0010
        /*0024*/ 	.byte	0x00, 0xf0, 0x11, 0x00


	//----- nvinfo : EIATTR_KPARAM_INFO
	.align		4
.L_266:
        /*0028*/ 	.byte	0x04, 0x17
        /*002a*/ 	.short	(.L_268 - .L_267)
.L_267:
        /*002c*/ 	.word	0x00000000
        /*0030*/ 	.short	0x0001
        /*0032*/ 	.short	0x0008
        /*0034*/ 	.byte	0x00, 0xf5, 0x21, 0x00


	//----- nvinfo : EIATTR_KPARAM_INFO
	.align		4
.L_268:
        /*0038*/ 	.byte	0x04, 0x17
        /*003a*/ 	.short	(.L_270 - .L_269)
.L_269:
        /*003c*/ 	.word	0x00000000
        /*0040*/ 	.short	0x0000
        /*0042*/ 	.short	0x0000
        /*0044*/ 	.byte	0x00, 0xf5, 0x21, 0x00


	//----- nvinfo : EIATTR_SPARSE_MMA_MASK
	.align		4
.L_270:
        /*0048*/ 	.byte	0x03, 0x50
        /*004a*/ 	.short	0x0000


	//----- nvinfo : EIATTR_MAXREG_COUNT
	.align		4
        /*004c*/ 	.byte	0x03, 0x1b
        /*004e*/ 	.short	0x00ff


	//----- nvinfo : EIATTR_MERCURY_ISA_VERSION
	.align		4
        /*0050*/ 	.byte	0x03, 0x5f
        /*0052*/ 	.short	0x0101


	//----- nvinfo : EIATTR_VRC_CTA_INIT_COUNT
	.align		4
        /*0054*/ 	.byte	0x02, 0x4a
	.zero		1
	.zero		1


	//----- nvinfo : EIATTR_EXIT_INSTR_OFFSETS
	.align		4
        /*0058*/ 	.byte	0x04, 0x1c
        /*005a*/ 	.short	(.L_272 - .L_271)


	//   ....[0]....
.L_271:
        /*005c*/ 	.word	0x00000290


	//----- nvinfo : EIATTR_CBANK_PARAM_SIZE
	.align		4
.L_272:
        /*0060*/ 	.byte	0x03, 0x19
        /*0062*/ 	.short	0x0018


	//----- nvinfo : EIATTR_PARAM_CBANK
	.align		4
        /*0064*/ 	.byte	0x04, 0x0a
        /*0066*/ 	.short	(.L_274 - .L_273)
	.align		4
.L_273:
        /*0068*/ 	.word	index@(.nv.constant0._Z25fft_shift_var_no_complejaP6float2Pfii)
        /*006c*/ 	.short	0x0380
        /*006e*/ 	.short	0x0018


	//----- nvinfo : EIATTR_SW_WAR
	.align		4
.L_274:
        /*0070*/ 	.byte	0x04, 0x36
        /*0072*/ 	.short	(.L_276 - .L_275)
.L_275:
        /*0074*/ 	.word	0x00000008
.L_276:


//--------------------- .nv.info._Z9fft_shiftP6float2S0_ii --------------------------
	.section	.nv.info._Z9fft_shiftP6float2S0_ii,"",@"SHT_CUDA_INFO"
	.sectionflags	@""
	.align	4


	//----- nvinfo : EIATTR_CUDA_API_VERSION
	.align		4
        /*0000*/ 	.byte	0x04, 0x37
        /*0002*/ 	.short	(.L_278 - .L_277)
.L_277:
        /*0004*/ 	.word	0x00000082


	//----- nvinfo : EIATTR_KPARAM_INFO
	.align		4
.L_278:
        /*0008*/ 	.byte	0x04, 0x17
        /*000a*/ 	.short	(.L_280 - .L_279)
.L_279:
        /*000c*/ 	.word	0x00000000
        /*0010*/ 	.short	0x0003
        /*0012*/ 	.short	0x0014
        /*0014*/ 	.byte	0x00, 0xf0, 0x11, 0x00


	//----- nvinfo : EIATTR_KPARAM_INFO
	.align		4
.L_280:
        /*0018*/ 	.byte	0x04, 0x17
        /*001a*/ 	.short	(.L_282 - .L_281)
.L_281:
        /*001c*/ 	.word	0x00000000
        /*0020*/ 	.short	0x0002
        /*0022*/ 	.short	0x0010
        /*0024*/ 	.byte	0x00, 0xf0, 0x11, 0x00


	//----- nvinfo : EIATTR_KPARAM_INFO
	.align		4
.L_282:
        /*0028*/ 	.byte	0x04, 0x17
        /*002a*/ 	.short	(.L_284 - .L_283)
.L_283:
        /*002c*/ 	.word	0x00000000
        /*0030*/ 	.short	0x0001
        /*0032*/ 	.short	0x0008
        /*0034*/ 	.byte	0x00, 0xf5, 0x21, 0x00


	//----- nvinfo : EIATTR_KPARAM_INFO
	.align		4
.L_284:
        /*0038*/ 	.byte	0x04, 0x17
        /*003a*/ 	.short	(.L_286 - .L_285)
.L_285:
        /*003c*/ 	.word	0x00000000
        /*0040*/ 	.short	0x0000
        /*0042*/ 	.short	0x0000
        /*0044*/ 	.byte	0x00, 0xf5, 0x21, 0x00


	//----- nvinfo : EIATTR_SPARSE_MMA_MASK
	.align		4
.L_286:
        /*0048*/ 	.byte	0x03, 0x50
        /*004a*/ 	.short	0x0000


	//----- nvinfo : EIATTR_MAXREG_COUNT
	.align		4
        /*004c*/ 	.byte	0x03, 0x1b
        /*004e*/ 	.short	0x00ff


	//----- nvinfo : EIATTR_MERCURY_ISA_VERSION
	.align		4
        /*0050*/ 	.byte	0x03, 0x5f
        /*0052*/ 	.short	0x0101


	//----- nvinfo : EIATTR_VRC_CTA_INIT_COUNT
	.align		4
        /*0054*/ 	.byte	0x02, 0x4a
	.zero		1
	.zero		1


	//----- nvinfo : EIATTR_EXIT_INSTR_OFFSETS
	.align		4
        /*0058*/ 	.byte	0x04, 0x1c
        /*005a*/ 	.short	(.L_288 - .L_287)


	//   ....[0]....
.L_287:
        /*005c*/ 	.word	0x00000290


	//----- nvinfo : EIATTR_CBANK_PARAM_SIZE
	.align		4
.L_288:
        /*0060*/ 	.byte	0x03, 0x19
        /*0062*/ 	.short	0x0018


	//----- nvinfo : EIATTR_PARAM_CBANK
	.align		4
        /*0064*/ 	.byte	0x04, 0x0a
        /*0066*/ 	.short	(.L_290 - .L_289)
	.align		4
.L_289:
        /*0068*/ 	.word	index@(.nv.constant0._Z9fft_shiftP6float2S0_ii)
        /*006c*/ 	.short	0x0380
        /*006e*/ 	.short	0x0018


	//----- nvinfo : EIATTR_SW_WAR
	.align		4
.L_290:
        /*0070*/ 	.byte	0x04, 0x36
        /*0072*/ 	.short	(.L_292 - .L_291)
.L_291:
        /*0074*/ 	.word	0x00000008
.L_292:


//--------------------- .nv.info._Z7reseteoP6float2ii --------------------------
	.section	.nv.info._Z7reseteoP6float2ii,"",@"SHT_CUDA_INFO"
	.sectionflags	@""
	.align	4


	//----- nvinfo : EIATTR_CUDA_API_VERSION
	.align		4
        /*0000*/ 	.byte	0x04, 0x37
        /*0002*/ 	.short	(.L_294 - .L_293)
.L_293:
        /*0004*/ 	.word	0x00000082


	//----- nvinfo : EIATTR_KPARAM_INFO
	.align		4
.L_294:
        /*0008*/ 	.byte	0x04, 0x17
        /*000a*/ 	.short	(.L_296 - .L_295)
.L_295:
        /*000c*/ 	.word	0x00000000
        /*0010*/ 	.short	0x0002
        /*0012*/ 	.short	0x000c
        /*0014*/ 	.byte	0x00, 0xf0, 0x11, 0x00


	//----- nvinfo : EIATTR_KPARAM_INFO
	.align		4
.L_296:
        /*0018*/ 	.byte	0x04, 0x17
        /*001a*/ 	.short	(.L_298 - .L_297)
.L_297:
        /*001c*/ 	.word	0x00000000
        /*0020*/ 	.short	0x0001
        /*0022*/ 	.short	0x0008
        /*0024*/ 	.byte	0x00, 0xf0, 0x11, 0x00


	//----- nvinfo : EIATTR_KPARAM_INFO
	.align		4
.L_298:
        /*0028*/ 	.byte	0x04, 0x17
        /*002a*/ 	.short	(.L_300 - .L_299)
.L_299:
        /*002c*/ 	.word	0x00000000
        /*0030*/ 	.short	0x0000
        /*0032*/ 	.short	0x0000
        /*0034*/ 	.byte	0x00, 0xf5, 0x21, 0x00


	//----- nvinfo : EIATTR_SPARSE_MMA_MASK
	.align		4
.L_300:
        /*0038*/ 	.byte	0x03, 0x50
        /*003a*/ 	.short	0x0000


	//----- nvinfo : EIATTR_MAXREG_COUNT
	.align		4
        /*003c*/ 	.byte	0x03, 0x1b
        /*003e*/ 	.short	0x00ff


	//----- nvinfo : EIATTR_MERCURY_ISA_VERSION
	.align		4
        /*0040*/ 	.byte	0x03, 0x5f
        /*0042*/ 	.short	0x0101


	//----- nvinfo : EIATTR_VRC_CTA_INIT_COUNT
	.align		4
        /*0044*/ 	.byte	0x02, 0x4a
	.zero		1
	.zero		1


	//----- nvinfo : EIATTR_EXIT_INSTR_OFFSETS
	.align		4
        /*0048*/ 	.byte	0x04, 0x1c
        /*004a*/ 	.short	(.L_302 - .L_301)


	//   ....[0]....
.L_301:
        /*004c*/ 	.word	0x000000f0


	//----- nvinfo : EIATTR_CBANK_PARAM_SIZE
	.align		4
.L_302:
        /*0050*/ 	.byte	0x03, 0x19
        /*0052*/ 	.short	0x0010


	//----- nvinfo : EIATTR_PARAM_CBANK
	.align		4
        /*0054*/ 	.byte	0x04, 0x0a
        /*0056*/ 	.short	(.L_304 - .L_303)
	.align		4
.L_303:
        /*0058*/ 	.word	index@(.nv.constant0._Z7reseteoP6float2ii)
        /*005c*/ 	.short	0x0380
        /*005e*/ 	.short	0x0010


	//----- nvinfo : EIATTR_SW_WAR
	.align		4
.L_304:
        /*0060*/ 	.byte	0x04, 0x36
        /*0062*/ 	.short	(.L_306 - .L_305)
.L_305:
        /*0064*/ 	.word	0x00000008
.L_306:


//--------------------- .nv.info._Z18coordenadas_maximoPfiiPi --------------------------
	.section	.nv.info._Z18coordenadas_maximoPfiiPi,"",@"SHT_CUDA_INFO"
	.sectionflags	@""
	.align	4


	//----- nvinfo : EIATTR_CUDA_API_VERSION
	.align		4
        /*0000*/ 	.byte	0x04, 0x37
        /*0002*/ 	.short	(.L_308 - .L_307)
.L_307:
        /*0004*/ 	.word	0x00000082


	//----- nvinfo : EIATTR_KPARAM_INFO
	.align		4
.L_308:
        /*0008*/ 	.byte	0x04, 0x17
        /*000a*/ 	.short	(.L_310 - .L_309)
.L_309:
        /*000c*/ 	.word	0x00000000
        /*0010*/ 	.short	0x0003
        /*0012*/ 	.short	0x0010
        /*0014*/ 	.byte	0x00, 0xf5, 0x21, 0x00


	//----- nvinfo : EIATTR_KPARAM_INFO
	.align		4
.L_310:
        /*0018*/ 	.byte	0x04, 0x17
        /*001a*/ 	.short	(.L_312 - .L_311)
.L_311:
        /*001c*/ 	.word	0x00000000
        /*0020*/ 	.short	0x0002
        /*0022*/ 	.short	0x000c
        /*0024*/ 	.byte	0x00, 0xf0, 0x11, 0x00


	//----- nvinfo : EIATTR_KPARAM_INFO
	.align		4
.L_312:
        /*0028*/ 	.byte	0x04, 0x17
        /*002a*/ 	.short	(.L_314 - .L_313)
.L_313:
        /*002c*/ 	.word	0x00000000
        /*0030*/ 	.short	0x0001
        /*0032*/ 	.short	0x0008
        /*0034*/ 	.byte	0x00, 0xf0, 0x11, 0x00


	//----- nvinfo : EIATTR_KPARAM_INFO
	.align		4
.L_314:
        /*0038*/ 	.byte	0x04, 0x17
        /*003a*/ 	.short	(.L_316 - .L_315)
.L_315:
        /*003c*/ 	.word	0x00000000
        /*0040*/ 	.short	0x0000
        /*0042*/ 	.short	0x0000
        /*0044*/ 	.byte	0x00, 0xf5, 0x21, 0x00


	//----- nvinfo : EIATTR_SPARSE_MMA_MASK
	.align		4
.L_316:
        /*0048*/ 	.byte	0x03, 0x50
        /*004a*/ 	.short	0x0000


	//----- nvinfo : EIATTR_MAXREG_COUNT
	.align		4
        /*004c*/ 	.byte	0x03, 0x1b
        /*004e*/ 	.short	0x00ff


	//----- nvinfo : EIATTR_MERCURY_ISA_VERSION
	.align		4
        /*0050*/ 	.byte	0x03, 0x5f
        /*0052*/ 	.short	0x0101


	//----- nvinfo : EIATTR_VRC_CTA_INIT_COUNT
	.align		4
        /*0054*/ 	.byte	0x02, 0x4a
	.zero		1
	.zero		1


	//----- nvinfo : EIATTR_EXIT_INSTR_OFFSETS
	.align		4
        /*0058*/ 	.byte	0x04, 0x1c
        /*005a*/ 	.short	(.L_318 - .L_317)


	//   ....[0]....
.L_317:
        /*005c*/ 	.word	0x00000070


	//   ....[1]....
        /*0060*/ 	.word	0x00000ce0


	//----- nvinfo : EIATTR_CBANK_PARAM_SIZE
	.align		4
.L_318:
        /*0064*/ 	.byte	0x03, 0x19
        /*0066*/ 	.short	0x0018


	//----- nvinfo : EIATTR_PARAM_CBANK
	.align		4
        /*0068*/ 	.byte	0x04, 0x0a
        /*006a*/ 	.short	(.L_320 - .L_319)
	.align		4
.L_319:
        /*006c*/ 	.word	index@(.nv.constant0._Z18coordenadas_maximoPfiiPi)
        /*0070*/ 	.short	0x0380
        /*0072*/ 	.short	0x0018


	//----- nvinfo : EIATTR_SW_WAR
	.align		4
.L_320:
        /*0074*/ 	.byte	0x04, 0x36
        /*0076*/ 	.short	(.L_322 - .L_321)
.L_321:
        /*0078*/ 	.word	0x00000008
.L_322:


//--------------------- .nv.info._Z9fase_refeP6float2S0_S0_PfS1_iiffffffff --------------------------
	.section	.nv.info._Z9fase_refeP6float2S0_S0_PfS1_iiffffffff,"",@"SHT_CUDA_INFO"
	.sectionflags	@""
	.align	4


	//----- nvinfo : EIATTR_CUDA_API_VERSION
	.align		4
        /*0000*/ 	.byte	0x04, 0x37
        /*0002*/ 	.short	(.L_324 - .L_323)
.L_323:
        /*0004*/ 	.word	0x00000082


	//----- nvinfo : EIATTR_KPARAM_INFO
	.align		4
.L_324:
        /*0008*/ 	.byte	0x04, 0x17
        /*000a*/ 	.short	(.L_326 - .L_325)
.L_325:
        /*000c*/ 	.word	0x00000000
        /*0010*/ 	.short	0x000e
        /*0012*/ 	.short	0x004c
        /*0014*/ 	.byte	0x00, 0xf0, 0x11, 0x00


	//----- nvinfo : EIATTR_KPARAM_INFO
	.align		4
.L_326:
        /*0018*/ 	.byte	0x04, 0x17
        /*001a*/ 	.short	(.L_328 - .L_327)
.L_327:
        /*001c*/ 	.word	0x00000000
        /*0020*/ 	.short	0x000d
        /*0022*/ 	.short	0x0048
        /*0024*/ 	.byte	0x00, 0xf0, 0x11, 0x00


	//----- nvinfo : EIATTR_KPARAM_INFO
	.align		4
.L_328:
        /*0028*/ 	.byte	0x04, 0x17
        /*002a*/ 	.short	(.L_330 - .L_329)
.L_329:
        /*002c*/ 	.word	0x00000000
        /*0030*/ 	.short	0x000c
        /*0032*/ 	.short	0x0044
        /*0034*/ 	.byte	0x00, 0xf0, 0x11, 0x00


	//----- nvinfo : EIATTR_KPARAM_INFO
	.align		4
.L_330:
        /*0038*/ 	.byte	0x04, 0x17
        /*003a*/ 	.short	(.L_332 - .L_331)
.L_331:
        /*003c*/ 	.word	0x00000000
        /*0040*/ 	.short	0x000b
        /*0042*/ 	.short	0x0040
        /*0044*/ 	.byte	0x00, 0xf0, 0x11, 0x00


	//----- nvinfo : EIATTR_KPARAM_INFO
	.align		4
.L_332:
        /*0048*/ 	.byte	0x04, 0x17
        /*004a*/ 	.short	(.L_334 - .L_333)
.L_333:
        /*004c*/ 	.word	0x00000000
        /*0050*/ 	.short	0x000a
        /*0052*/ 	.short	0x003c
        /*0054*/ 	.byte	0x00, 0xf0, 0x11, 0x00


	//----- nvinfo : EIATTR_KPARAM_INFO
	.align		4
.L_334:
        /*0058*/ 	.byte	0x04, 0x17
        /*005a*/ 	.short	(.L_336 - .L_335)
.L_335:
        /*005c*/ 	.word	0x00000000
        /*0060*/ 	.short	0x0009
        /*0062*/ 	.short	0x0038
        /*0064*/ 	.byte	0x00, 0xf0, 0x11, 0x00


	//----- nvinfo : EIATTR_KPARAM_INFO
	.align		4
.L_336:
        /*0068*/ 	.byte	0x04, 0x17
        /*006a*/ 	.short	(.L_338 - .L_337)
.L_337:
        /*006c*/ 	.word	0x00000000
        /*0070*/ 	.short	0x0008
        /*0072*/ 	.short	0x0034
        /*0074*/ 	.byte	0x00, 0xf0, 0x11, 0x00


	//----- nvinfo : EIATTR_KPARAM_INFO
	.align		4
.L_338:
        /*0078*/ 	.byte	0x04, 0x17
        /*007a*/ 	.short	(.L_340 - .L_339)
.L_339:
        /*007c*/ 	.word	0x00000000
        /*0080*/ 	.short	0x0007
        /*0082*/ 	.short	0x0030
        /*0084*/ 	.byte	0x00, 0xf0, 0x11, 0x00


	//----- nvinfo : EIATTR_KPARAM_INFO
	.align		4
.L_340:
        /*0088*/ 	.byte	0x04, 0x17
        /*008a*/ 	.short	(.L_342 - .L_341)
.L_341:
        /*008c*/ 	.word	0x00000000
        /*0090*/ 	.short	0x0006
        /*0092*/ 	.short	0x002c
        /*0094*/ 	.byte	0x00, 0xf0, 0x11, 0x00


	//----- nvinfo : EIATTR_KPARAM_INFO
	.align		4
.L_342:
        /*0098*/ 	.byte	0x04, 0x17
        /*009a*/ 	.short	(.L_344 - .L_343)
.L_343:
        /*009c*/ 	.word	0x00000000
        /*00a0*/ 	.short	0x0005
        /*00a2*/ 	.short	0x0028
        /*00a4*/ 	.byte	0x00, 0xf0, 0x11, 0x00


	//----- nvinfo : EIATTR_KPARAM_INFO
	.align		4
.L_344:
        /*00a8*/ 	.byte	0x04, 0x17
        /*00aa*/ 	.short	(.L_346 - .L_345)
.L_345:
        /*00ac*/ 	.word	0x00000000
        /*00b0*/ 	.short	0x0004
        /*00b2*/ 	.short	0x0020
        /*00b4*/ 	.byte	0x00, 0xf5, 0x21, 0x00


	//----- nvinfo : EIATTR_KPARAM_INFO
	.align		4
.L_346:
        /*00b8*/ 	.byte	0x04, 0x17
        /*00ba*/ 	.short	(.L_348 - .L_347)
.L_347:
        /*00bc*/ 	.word	0x00000000
        /*00c0*/ 	.short	0x0003
        /*00c2*/ 	.short	0x0018
        /*00c4*/ 	.byte	0x00, 0xf5, 0x21, 0x00


	//----- nvinfo : EIATTR_KPARAM_INFO
	.align		4
.L_348:
        /*00c8*/ 	.byte	0x04, 0x17
        /*00ca*/ 	.short	(.L_350 - .L_349)
.L_349:
        /*00cc*/ 	.word	0x00000000
        /*00d0*/ 	.short	0x0002
        /*00d2*/ 	.short	0x0010
        /*00d4*/ 	.byte	0x00, 0xf5, 0x21, 0x00


	//----- nvinfo : EIATTR_KPARAM_INFO
	.align		4
.L_350:
        /*00d8*/ 	.byte	0x04, 0x17
        /*00da*/ 	.short	(.L_352 - .L_351)
.L_351:
        /*00dc*/ 	.word	0x00000000
        /*00e0*/ 	.short	0x0001
        /*00e2*/ 	.short	0x0008
        /*00e4*/ 	.byte	0x00, 0xf5, 0x21, 0x00


	//----- nvinfo : EIATTR_KPARAM_INFO
	.align		4
.L_352:
        /*00e8*/ 	.byte	0x04, 0x17
        /*00ea*/ 	.short	(.L_354 - .L_353)
.L_353:
        /*00ec*/ 	.word	0x00000000
        /*00f0*/ 	.short	0x0000
        /*00f2*/ 	.short	0x0000
        /*00f4*/ 	.byte	0x00, 0xf5, 0x21, 0x00


	//----- nvinfo : EIATTR_SPARSE_MMA_MASK
	.align		4
.L_354:
        /*00f8*/ 	.byte	0x03, 0x50
        /*00fa*/ 	.short	0x0000


	//----- nvinfo : EIATTR_MAXREG_COUNT
	.align		4
        /*00fc*/ 	.byte	0x03, 0x1b
        /*00fe*/ 	.short	0x00ff


	//----- nvinfo : EIATTR_MERCURY_ISA_VERSION
	.align		4
        /*0100*/ 	.byte	0x03, 0x5f
        /*0102*/ 	.short	0x0101


	//----- nvinfo : EIATTR_VRC_CTA_INIT_COUNT
	.align		4
        /*0104*/ 	.byte	0x02, 0x4a
	.zero		1
	.zero		1


	//----- nvinfo : EIATTR_EXIT_INSTR_OFFSETS
	.align		4
        /*0108*/ 	.byte	0x04, 0x1c
        /*010a*/ 	.short	(.L_356 - .L_355)


	//   ....[0]....
.L_355:
        /*010c*/ 	.word	0x00001ef0


	//----- nvinfo : EIATTR_CRS_STACK_SIZE
	.align		4
.L_356:
        /*0110*/ 	.byte	0x04, 0x1e
        /*0112*/ 	.short	(.L_358 - .L_357)
.L_357:
        /*0114*/ 	.word	0x00000000


	//----- nvinfo : EIATTR_CBANK_PARAM_SIZE
	.align		4
.L_358:
        /*0118*/ 	.byte	0x03, 0x19
        /*011a*/ 	.short	0x0050


	//----- nvinfo : EIATTR_PARAM_CBANK
	.align		4
        /*011c*/ 	.byte	0x04, 0x0a
        /*011e*/ 	.short	(.L_360 - .L_359)
	.align		4
.L_359:
        /*0120*/ 	.word	index@(.nv.constant0._Z9fase_refeP6float2S0_S0_PfS1_iiffffffff)
        /*0124*/ 	.short	0x0380
        /*0126*/ 	.short	0x0050


	//----- nvinfo : EIATTR_SW_WAR
	.align		4
.L_360:
        /*0128*/ 	.byte	0x04, 0x36
        /*012a*/ 	.short	(.L_362 - .L_361)
.L_361:
        /*012c*/ 	.word	0x00000008
.L_362:


//--------------------- .nv.callgraph             --------------------------
	.section	.nv.callgraph,"",@"SHT_CUDA_CALLGRAPH"
	.align	4
	.sectionentsize	8
	.align		4
        /*0000*/ 	.word	0x00000000
	.align		4
        /*0004*/ 	.word	0xffffffff
	.align		4
        /*0008*/ 	.word	0x00000000
	.align		4
        /*000c*/ 	.word	0xfffffffe
	.align		4
        /*0010*/ 	.word	0x00000000
	.align		4
        /*0014*/ 	.word	0xfffffffd
	.align		4
        /*0018*/ 	.word	0x00000000
	.align		4
        /*001c*/ 	.word	0xfffffffc


//--------------------- .nv.constant4             --------------------------
	.section	.nv.constant4,"a",@progbits
	.align	8
	.align		8
.nv.constant4:
        /*0000*/ 	.dword	__cudart_i2opi_f
	.align		8
        /*0008*/ 	.dword	__cudart_i2opi_d
	.align		8
        /*0010*/ 	.dword	__cudart_sin_cos_coeffs


//--------------------- .text._Z16espectro_angularP6float2S0_S0_PfS1_ffffif --------------------------
	.section	.text._Z16espectro_angularP6float2S0_S0_PfS1_ffffif,"ax",@progbits
	.align	128
        .global         _Z16espectro_angularP6float2S0_S0_PfS1_ffffif
        .type           _Z16espectro_angularP6float2S0_S0_PfS1_ffffif,@function
        .size           _Z16espectro_angularP6float2S0_S0_PfS1_ffffif,(.L_x_133 - _Z16espectro_angularP6float2S0_S0_PfS1_ffffif)
        .other          _Z16espectro_angularP6float2S0_S0_PfS1_ffffif,@"STO_CUDA_ENTRY STV_DEFAULT"
_Z16espectro_angularP6float2S0_S0_PfS1_ffffif:
.text._Z16espectro_angularP6float2S0_S0_PfS1_ffffif:
[----:B------:R-:W-:Y:S08]  /*0000*/  LDC R1, c[0x0][0x37c] ;  /* 0x0000df00ff017b82 */ /* 0x000ff00000000800 */
[----:B------:R-:W0:Y:S01]  /*0010*/  LDC.64 R6, c[0x0][0x3b8] ;  /* 0x0000ee00ff067b82 */ /* 0x000e220000000a00 */
[----:B------:R-:W1:Y:S01]  /*0020*/  S2R R2, SR_TID.X ;  /* 0x0000000000027919 */ /* 0x000e620000002100 */
[----:B------:R-:W2:Y:S06]  /*0030*/  S2R R5, SR_TID.Y ;  /* 0x0000000000057919 */ /* 0x000eac0000002200 */
[----:B------:R-:W1:Y:S08]  /*0040*/  S2UR UR4, SR_CTAID.X ;  /* 0x00000000000479c3 */ /* 0x000e700000002500 */
[----:B------:R-:W1:Y:S08]  /*0050*/  LDC R3, c[0x0][0x360] ;  /* 0x0000d800ff037b82 */ /* 0x000e700000000800 */
[----:B------:R-:W2:Y:S01]  /*0060*/  S2UR UR5, SR_CTAID.Y ;  /* 0x00000000000579c3 */ /* 0x000ea20000002600 */
[----:B0-----:R-:W-:-:S05]  /*0070*/  VIADD R0, R7, 0x1800000 ;  /* 0x0180000007007836 */ /* 0x001fca0000000000 */
[----:B------:R-:W-:Y:S02]  /*0080*/  LOP3.LUT R0, R0, 0x7f800000, RZ, 0xc0, !PT ;  /* 0x7f80000000007812 */ /* 0x000fe400078ec0ff */
[----:B------:R-:W2:Y:S02]  /*0090*/  LDC R4, c[0x0][0x364] ;  /* 0x0000d900ff047b82 */ /* 0x000ea40000000800 */
[----:B------:R-:W-:Y:S01]  /*00a0*/  ISETP.GT.U32.AND P0, PT, R0, 0x1ffffff, PT ;  /* 0x01ffffff0000780c */ /* 0x000fe20003f04070 */
[----:B-1----:R-:W-:Y:S02]  /*00b0*/  IMAD R3, R3, UR4, R2 ;  /* 0x0000000403037c24 */ /* 0x002fe4000f8e0202 */
[----:B--2---:R-:W-:-:S04]  /*00c0*/  IMAD R2, R4, UR5, R5 ;  /* 0x0000000504027c24 */ /* 0x004fc8000f8e0205 */
[----:B------:R-:W-:-:S06]  /*00d0*/  IMAD R2, R3, R6, R2 ;  /* 0x0000000603027224 */ /* 0x000fcc00078e0202 */
[----:B------:R-:W-:Y:S05]  /*00e0*/  @P0 BRA `(.L_x_0) ;  /* 0x0000000000100947 */ /* 0x000fea0003800000 */
[----:B------:R-:W-:-:S07]  /*00f0*/  MOV R9, 0x110 ;  /* 0x0000011000097802 */ /* 0x000fce0000000f00 */
[----:B------:R-:W-:Y:S05]  /*0100*/  CALL.REL.NOINC `($__internal_0_$__cuda_sm20_rcp_rn_f32_slowpath) ;  /* 0x0000000c00c87944 */ /* 0x000fea0003c00000 */
[----:B------:R-:W-:Y:S01]  /*0110*/  IMAD.MOV.U32 R4, RZ, RZ, R3 ;  /* 0x000000ffff047224 */ /* 0x000fe200078e0003 */
[----:B------:R-:W-:Y:S06]  /*0120*/  BRA `(.L_x_1) ;  /* 0x0000000000107947 */ /* 0x000fec0003800000 */
.L_x_0:
[----:B------:R-:W0:Y:S02]  /*0130*/  MUFU.RCP R4, R7 ;  /* 0x0000000700047308 */ /* 0x000e240000001000 */
[----:B0-----:R-:W-:-:S04]  /*0140*/  FFMA R0, R4, R7, -1 ;  /* 0xbf80000004007423 */ /* 0x001fc80000000007 */
[----:B------:R-:W-:-:S04]  /*0150*/  FADD.FTZ R3, -R0, -RZ ;  /* 0x800000ff00037221 */ /* 0x000fc80000010100 */
[----:B------:R-:W-:-:S07]  /*0160*/  FFMA R4, R4, R3, R4 ;  /* 0x0000000304047223 */ /* 0x000fce0000000004 */
.L_x_1:
[----:B------:R-:W0:Y:S01]  /*0170*/  F2F.F64.F32 R8, R4 ;  /* 0x0000000400087310 */ /* 0x000e220000201800 */
[----:B------:R-:W-:Y:S01]  /*0180*/  BSSY.RECONVERGENT B0, `(.L_x_2) ;  /* 0x0000007000007945 */ /* 0x000fe20003800200 */
[----:B------:R-:W-:Y:S01]  /*0190*/  MOV R34, 0x1f0 ;  /* 0x000001f000227802 */ /* 0x000fe20000000f00 */
[----:B------:R-:W-:Y:S01]  /*01a0*/  UMOV UR4, URZ ;  /* 0x000000ff00047c82 */ /* 0x000fe20008000000 */
[----:B------:R-:W-:Y:S01]  /*01b0*/  UMOV UR5, 0x40000000 ;  /* 0x4000000000057882 */ /* 0x000fe20000000000 */
[----:B0-----:R-:W-:-:S10]  /*01c0*/  DADD R16, -RZ, |R8| ;  /* 0x00000000ff107229 */ /* 0x001fd40000000508 */
[----:B------:R-:W-:-:S07]  /*01d0*/  IMAD.MOV.U32 R3, RZ, RZ, R17 ;  /* 0x000000ffff037224 */ /* 0x000fce00078e0011 */
[----:B------:R-:W-:Y:S05]  /*01e0*/  CALL.REL.NOINC `($_Z16espectro_angularP6float2S0_S0_PfS1_ffffif$__internal_accurate_pow) ;  /* 0x0000001000607944 */ /* 0x000fea0003c00000 */
[----:B------:R-:W-:Y:S05]  /*01f0*/  BSYNC.RECONVERGENT B0 ;  /* 0x0000000000007941 */ /* 0x000fea0003800200 */
.L_x_2:
[----:B------:R-:W0:Y:S01]  /*0200*/  LDC.64 R10, c[0x0][0x3a0] ;  /* 0x0000e800ff0a7b82 */ /* 0x000e220000000a00 */
[----:B------:R-:W1:Y:S01]  /*0210*/  LDCU.64 UR8, c[0x0][0x358] ;  /* 0x00006b00ff0877ac */ /* 0x000e620008000a00 */
[----:B------:R-:W2:Y:S01]  /*0220*/  LDCU UR5, c[0x0][0x3a8] ;  /* 0x00007500ff0577ac */ /* 0x000ea20008000800 */
[----:B0-----:R-:W-:-:S05]  /*0230*/  IMAD.WIDE R10, R2, 0x4, R10 ;  /* 0x00000004020a7825 */ /* 0x001fca00078e020a */
[----:B-1----:R-:W2:Y:S01]  /*0240*/  LDG.E R0, desc[UR8][R10.64] ;  /* 0x000000080a007981 */ /* 0x002ea2000c1e1900 */
[----:B------:R-:W-:Y:S01]  /*0250*/  DADD R12, R8, 2 ;  /* 0x40000000080c7429 */ /* 0x000fe20000000000 */
[C---:B------:R-:W-:Y:S01]  /*0260*/  FSETP.NEU.AND P1, PT, R4.reuse, RZ, PT ;  /* 0x000000ff0400720b */ /* 0x040fe20003f2d000 */
[----:B------:R-:W-:Y:S01]  /*0270*/  IMAD.MOV.U32 R15, RZ, RZ, R3 ;  /* 0x000000ffff0f7224 */ /* 0x000fe200078e0003 */
[----:B------:R-:W-:-:S07]  /*0280*/  FSETP.NEU.AND P0, PT, R4, 1, PT ;  /* 0x3f8000000400780b */ /* 0x000fce0003f0d000 */
[----:B------:R-:W-:-:S04]  /*0290*/  LOP3.LUT R12, R13, 0x7ff00000, RZ, 0xc0, !PT ;  /* 0x7ff000000d0c7812 */ /* 0x000fc800078ec0ff */
[----:B------:R-:W-:Y:S02]  /*02a0*/  ISETP.NE.AND P2, PT, R12, 0x7ff00000, PT ;  /* 0x7ff000000c00780c */ /* 0x000fe40003f45270 */
[----:B------:R-:W-:Y:S01]  /*02b0*/  @!P1 CS2R R14, SRZ ;  /* 0x00000000000e9805 */ /* 0x000fe2000001ff00 */
[----:B--2---:R-:W-:-:S04]  /*02c0*/  FMUL R0, R0, UR5 ;  /* 0x0000000500007c20 */ /* 0x004fc80008400000 */
[----:B------:R-:W0:Y:S02]  /*02d0*/  F2F.F64.F32 R6, R0 ;  /* 0x0000000000067310 */ /* 0x000e240000201800 */
[----:B0-----:R-:W-:-:S04]  /*02e0*/  DADD R16, -RZ, |R6| ;  /* 0x00000000ff107229 */ /* 0x001fc80000000506 */
[----:B------:R-:W-:Y:S07]  /*02f0*/  @P2 BRA `(.L_x_3) ;  /* 0x0000000000182947 */ /* 0x000fee0003800000 */
[----:B------:R-:W-:-:S13]  /*0300*/  FSETP.NAN.AND P1, PT, R4, R4, PT ;  /* 0x000000040400720b */ /* 0x000fda0003f28000 */
[----:B------:R-:W-:Y:S01]  /*0310*/  @P1 DADD R14, R8, 2 ;  /* 0x40000000080e1429 */ /* 0x000fe20000000000 */
[----:B------:R-:W-:Y:S10]  /*0320*/  @P1 BRA `(.L_x_3) ;  /* 0x00000000000c1947 */ /* 0x000ff40003800000 */
[----:B------:R-:W-:-:S14]  /*0330*/  DSETP.NEU.AND P1, PT, |R8|, +INF , PT ;  /* 0x7ff000000800742a */ /* 0x000fdc0003f2d200 */
[----:B------:R-:W-:Y:S02]  /*0340*/  @!P1 IMAD.MOV.U32 R14, RZ, RZ, 0x0 ;  /* 0x00000000ff0e9424 */ /* 0x000fe400078e00ff */
[----:B------:R-:W-:-:S07]  /*0350*/  @!P1 IMAD.MOV.U32 R15, RZ, RZ, 0x7ff00000 ;  /* 0x7ff00000ff0f9424 */ /* 0x000fce00078e00ff */
.L_x_3:
[----:B------:R-:W-:Y:S01]  /*0360*/  BSSY.RECONVERGENT B0, `(.L_x_4) ;  /* 0x0000007000007945 */ /* 0x000fe20003800200 */
[----:B------:R-:W-:Y:S01]  /*0370*/  FSEL R4, R14, RZ, P0 ;  /* 0x000000ff0e047208 */ /* 0x000fe20000000000 */
[----:B------:R-:W-:Y:S01]  /*0380*/  IMAD.MOV.U32 R3, RZ, RZ, R17 ;  /* 0x000000ffff037224 */ /* 0x000fe200078e0011 */
[----:B------:R-:W-:Y:S01]  /*0390*/  FSEL R5, R15, 1.875, P0 ;  /* 0x3ff000000f057808 */ /* 0x000fe20000000000 */
[----:B------:R-:W-:Y:S01]  /*03a0*/  UMOV UR5, 0x40000000 ;  /* 0x4000000000057882 */ /* 0x000fe20000000000 */
[----:B------:R-:W-:-:S07]  /*03b0*/  MOV R34, 0x3d0 ;  /* 0x000003d000227802 */ /* 0x000fce0000000f00 */
[----:B------:R-:W-:Y:S05]  /*03c0*/  CALL.REL.NOINC `($_Z16espectro_angularP6float2S0_S0_PfS1_ffffif$__internal_accurate_pow) ;  /* 0x0000000c00e87944 */ /* 0x000fea0003c00000 */
[----:B------:R-:W-:Y:S05]  /*03d0*/  BSYNC.RECONVERGENT B0 ;  /* 0x0000000000007941 */ /* 0x000fea0003800200 */
.L_x_4:
[----:B------:R-:W0:Y:S02]  /*03e0*/  LDC.64 R36, c[0x0][0x398] ;  /* 0x0000e600ff247b82 */ /* 0x000e240000000a00 */
[----:B0-----:R-:W-:-:S05]  /*03f0*/  IMAD.WIDE R36, R2, 0x4, R36 ;  /* 0x0000000402247825 */ /* 0x001fca00078e0224 */
[----:B------:R0:W5:Y:S01]  /*0400*/  LDG.E R12, desc[UR8][R36.64] ;  /* 0x00000008240c7981 */ /* 0x000162000c1e1900 */
[----:B------:R-:W-:Y:S01]  /*0410*/  DADD R8, R6, 2 ;  /* 0x4000000006087429 */ /* 0x000fe20000000000 */
[----:B------:R-:W-:Y:S01]  /*0420*/  FSETP.NEU.AND P0, PT, R0, RZ, PT ;  /* 0x000000ff0000720b */ /* 0x000fe20003f0d000 */
[----:B------:R-:W-:Y:S01]  /*0430*/  BSSY.RECONVERGENT B0, `(.L_x_5) ;  /* 0x000000c000007945 */ /* 0x000fe20003800200 */
[----:B------:R-:W-:-:S07]  /*0440*/  IMAD.MOV.U32 R15, RZ, RZ, R3 ;  /* 0x000000ffff0f7224 */ /* 0x000fce00078e0003 */
[----:B------:R-:W-:-:S04]  /*0450*/  LOP3.LUT R8, R9, 0x7ff00000, RZ, 0xc0, !PT ;  /* 0x7ff0000009087812 */ /* 0x000fc800078ec0ff */
[----:B------:R-:W-:Y:S02]  /*0460*/  ISETP.NE.AND P1, PT, R8, 0x7ff00000, PT ;  /* 0x7ff000000800780c */ /* 0x000fe40003f25270 */
[----:B------:R-:W-:-:S11]  /*0470*/  @!P0 CS2R R14, SRZ ;  /* 0x00000000000e8805 */ /* 0x000fd6000001ff00 */
[----:B0-----:R-:W-:Y:S05]  /*0480*/  @P1 BRA `(.L_x_6) ;  /* 0x0000000000181947 */ /* 0x001fea0003800000 */
[----:B------:R-:W-:-:S13]  /*0490*/  FSETP.NAN.AND P0, PT, R0, R0, PT ;  /* 0x000000000000720b */ /* 0x000fda0003f08000 */
[----:B------:R-:W-:Y:S01]  /*04a0*/  @P0 DADD R14, R6, 2 ;  /* 0x40000000060e0429 */ /* 0x000fe20000000000 */
[----:B------:R-:W-:Y:S10]  /*04b0*/  @P0 BRA `(.L_x_6) ;  /* 0x00000000000c0947 */ /* 0x000ff40003800000 */
[----:B------:R-:W-:-:S14]  /*04c0*/  DSETP.NEU.AND P0, PT, |R6|, +INF , PT ;  /* 0x7ff000000600742a */ /* 0x000fdc0003f0d200 */
[----:B------:R-:W-:Y:S02]  /*04d0*/  @!P0 IMAD.MOV.U32 R14, RZ, RZ, 0x0 ;  /* 0x00000000ff0e8424 */ /* 0x000fe400078e00ff */
[----:B------:R-:W-:-:S07]  /*04e0*/  @!P0 IMAD.MOV.U32 R15, RZ, RZ, 0x7ff00000 ;  /* 0x7ff00000ff0f8424 */ /* 0x000fce00078e00ff */
.L_x_6:
[----:B------:R-:W-:Y:S05]  /*04f0*/  BSYNC.RECONVERGENT B0 ;  /* 0x0000000000007941 */ /* 0x000fea0003800200 */
.L_x_5:
[----:B------:R-:W0:Y:S01]  /*0500*/  LDCU UR5, c[0x0][0x3ac] ;  /* 0x00007580ff0577ac */ /* 0x000e220008000800 */
[----:B------:R-:W-:Y:S01]  /*0510*/  FSETP.NEU.AND P0, PT, R0, 1, PT ;  /* 0x3f8000000000780b */ /* 0x000fe20003f0d000 */
[----:B------:R-:W-:Y:S01]  /*0520*/  BSSY.RECONVERGENT B0, `(.L_x_7) ;  /* 0x000000a000007945 */ /* 0x000fe20003800200 */
[----:B------:R-:W-:Y:S02]  /*0530*/  MOV R34, 0x5c0 ;  /* 0x000005c000227802 */ /* 0x000fe40000000f00 */
[----:B------:R-:W-:Y:S02]  /*0540*/  FSEL R6, R14, RZ, P0 ;  /* 0x000000ff0e067208 */ /* 0x000fe40000000000 */
[----:B------:R-:W-:Y:S01]  /*0550*/  FSEL R7, R15, 1.875, P0 ;  /* 0x3ff000000f077808 */ /* 0x000fe20000000000 */
[----:B0----5:R-:W-:Y:S01]  /*0560*/  FMUL R12, R12, UR5 ;  /* 0x000000050c0c7c20 */ /* 0x021fe20008400000 */
[----:B------:R-:W-:-:S03]  /*0570*/  UMOV UR5, 0x40000000 ;  /* 0x4000000000057882 */ /* 0x000fc60000000000 */
[----:B------:R-:W0:Y:S02]  /*0580*/  F2F.F64.F32 R8, R12 ;  /* 0x0000000c00087310 */ /* 0x000e240000201800 */
[----:B0-----:R-:W-:-:S10]  /*0590*/  DADD R16, -RZ, |R8| ;  /* 0x00000000ff107229 */ /* 0x001fd40000000508 */
[----:B------:R-:W-:-:S07]  /*05a0*/  IMAD.MOV.U32 R3, RZ, RZ, R17 ;  /* 0x000000ffff037224 */ /* 0x000fce00078e0011 */
[----:B------:R-:W-:Y:S05]  /*05b0*/  CALL.REL.NOINC `($_Z16espectro_angularP6float2S0_S0_PfS1_ffffif$__internal_accurate_pow) ;  /* 0x0000000c006c7944 */ /* 0x000fea0003c00000 */
[----:B------:R-:W-:Y:S05]  /*05c0*/  BSYNC.RECONVERGENT B0 ;  /* 0x0000000000007941 */ /* 0x000fea0003800200 */
.L_x_7:
[----:B------:R-:W-:Y:S01]  /*05d0*/  DADD R16, R8, 2 ;  /* 0x4000000008107429 */ /* 0x000fe20000000000 */
[C---:B------:R-:W-:Y:S01]  /*05e0*/  FSETP.NEU.AND P1, PT, R12.reuse, RZ, PT ;  /* 0x000000ff0c00720b */ /* 0x040fe20003f2d000 */
[----:B------:R-:W-:Y:S01]  /*05f0*/  BSSY.RECONVERGENT B0, `(.L_x_8) ;  /* 0x000000d000007945 */ /* 0x000fe20003800200 */
[----:B------:R-:W-:Y:S01]  /*0600*/  IMAD.MOV.U32 R15, RZ, RZ, R3 ;  /* 0x000000ffff0f7224 */ /* 0x000fe200078e0003 */
[----:B------:R-:W-:-:S06]  /*0610*/  FSETP.NEU.AND P0, PT, R12, 1, PT ;  /* 0x3f8000000c00780b */ /* 0x000fcc0003f0d000 */
[----:B------:R-:W-:-:S04]  /*0620*/  LOP3.LUT R16, R17, 0x7ff00000, RZ, 0xc0, !PT ;  /* 0x7ff0000011107812 */ /* 0x000fc800078ec0ff */
[----:B------:R-:W-:Y:S02]  /*0630*/  ISETP.NE.AND P2, PT, R16, 0x7ff00000, PT ;  /* 0x7ff000001000780c */ /* 0x000fe40003f45270 */
[----:B------:R-:W-:-:S11]  /*0640*/  @!P1 CS2R R14, SRZ ;  /* 0x00000000000e9805 */ /* 0x000fd6000001ff00 */
[----:B------:R-:W-:Y:S05]  /*0650*/  @P2 BRA `(.L_x_9) ;  /* 0x0000000000182947 */ /* 0x000fea0003800000 */
[----:B------:R-:W-:-:S13]  /*0660*/  FSETP.NAN.AND P1, PT, R12, R12, PT ;  /* 0x0000000c0c00720b */ /* 0x000fda0003f28000 */
[----:B------:R-:W-:Y:S01]  /*0670*/  @P1 DADD R14, R8, 2 ;  /* 0x40000000080e1429 */ /* 0x000fe20000000000 */
[----:B------:R-:W-:Y:S10]  /*0680*/  @P1 BRA `(.L_x_9) ;  /* 0x00000000000c1947 */ /* 0x000ff40003800000 */
[----:B------:R-:W-:-:S14]  /*0690*/  DSETP.NEU.AND P1, PT, |R8|, +INF , PT ;  /* 0x7ff000000800742a */ /* 0x000fdc0003f2d200 */
[----:B------:R-:W-:Y:S02]  /*06a0*/  @!P1 IMAD.MOV.U32 R14, RZ, RZ, 0x0 ;  /* 0x00000000ff0e9424 */ /* 0x000fe400078e00ff */
[----:B------:R-:W-:-:S07]  /*06b0*/  @!P1 IMAD.MOV.U32 R15, RZ, RZ, 0x7ff00000 ;  /* 0x7ff00000ff0f9424 */ /* 0x000fce00078e00ff */
.L_x_9:
[----:B------:R-:W-:Y:S05]  /*06c0*/  BSYNC.RECONVERGENT B0 ;  /* 0x0000000000007941 */ /* 0x000fea0003800200 */
.L_x_8:
[----:B------:R-:W-:Y:S01]  /*06d0*/  FSEL R8, R14, RZ, P0 ;  /* 0x000000ff0e087208 */ /* 0x000fe20000000000 */
[----:B------:R-:W-:Y:S01]  /*06e0*/  BSSY.RECONVERGENT B0, `(.L_x_10) ;  /* 0x0000009000007945 */ /* 0x000fe20003800200 */
[----:B------:R-:W-:Y:S01]  /*06f0*/  FSEL R9, R15, 1.875, P0 ;  /* 0x3ff000000f097808 */ /* 0x000fe20000000000 */
[----:B------:R-:W-:Y:S01]  /*0700*/  UMOV UR5, 0x3fe00000 ;  /* 0x3fe0000000057882 */ /* 0x000fe20000000000 */
[----:B------:R-:W-:-:S04]  /*0710*/  MOV R34, 0x770 ;  /* 0x0000077000227802 */ /* 0x000fc80000000f00 */
[----:B------:R-:W-:-:S08]  /*0720*/  DADD R6, R6, R8 ;  /* 0x0000000006067229 */ /* 0x000fd00000000008 */
[----:B------:R-:W-:-:S08]  /*0730*/  DADD R8, R4, -R6 ;  /* 0x0000000004087229 */ /* 0x000fd00000000806 */
[----:B------:R-:W-:-:S10]  /*0740*/  DADD R16, -RZ, |R8| ;  /* 0x00000000ff107229 */ /* 0x000fd40000000508 */
[----:B------:R-:W-:-:S07]  /*0750*/  IMAD.MOV.U32 R3, RZ, RZ, R17 ;  /* 0x000000ffff037224 */ /* 0x000fce00078e0011 */
[----:B------:R-:W-:Y:S05]  /*0760*/  CALL.REL.NOINC `($_Z16espectro_angularP6float2S0_S0_PfS1_ffffif$__internal_accurate_pow) ;  /* 0x0000000c00007944 */ /* 0x000fea0003c00000 */
[----:B------:R-:W-:Y:S05]  /*0770*/  BSYNC.RECONVERGENT B0 ;  /* 0x0000000000007941 */ /* 0x000fea0003800200 */
.L_x_10:
[----:B------:R-:W0:Y:S01]  /*0780*/  LDC.64 R12, c[0x0][0x3b0] ;  /* 0x0000ec00ff0c7b82 */ /* 0x000e220000000a00 */
[C---:B------:R-:W-:Y:S01]  /*0790*/  DADD R6, R8.reuse, 0.5 ;  /* 0x3fe0000008067429 */ /* 0x040fe20000000000 */
[----:B------:R-:W-:Y:S01]  /*07a0*/  ISETP.GE.AND P2, PT, R9, RZ, PT ;  /* 0x000000ff0900720c */ /* 0x000fe20003f46270 */
[----:B------:R-:W-:Y:S01]  /*07b0*/  DSETP.NEU.AND P1, PT, R8, RZ, PT ;  /* 0x000000ff0800722a */ /* 0x000fe20003f2d000 */
[----:B------:R-:W-:Y:S02]  /*07c0*/  BSSY.RECONVERGENT B0, `(.L_x_11) ;  /* 0x0000012000007945 */ /* 0x000fe40003800200 */
[----:B------:R-:W-:-:S05]  /*07d0*/  FSEL R3, R3, -QNAN , P2 ;  /* 0xfff8000003037808 */ /* 0x000fca0001000000 */
[----:B------:R-:W-:-:S04]  /*07e0*/  LOP3.LUT R6, R7, 0x7ff00000, RZ, 0xc0, !PT ;  /* 0x7ff0000007067812 */ /* 0x000fc800078ec0ff */
[----:B------:R-:W-:Y:S01]  /*07f0*/  ISETP.NE.AND P0, PT, R6, 0x7ff00000, PT ;  /* 0x7ff000000600780c */ /* 0x000fe20003f05270 */
[----:B0-----:R-:W-:Y:S01]  /*0800*/  FADD R7, R13, R13 ;  /* 0x0000000d0d077221 */ /* 0x001fe20000000000 */
[----:B------:R-:W-:-:S03]  /*0810*/  FSEL R13, R3, RZ, P1 ;  /* 0x000000ff030d7208 */ /* 0x000fc60000800000 */
[----:B------:R-:W-:Y:S01]  /*0820*/  FMUL R7, R7, R12 ;  /* 0x0000000c07077220 */ /* 0x000fe20000400000 */
[----:B------:R-:W-:Y:S01]  /*0830*/  FSEL R12, R14, RZ, P2 ;  /* 0x000000ff0e0c7208 */ /* 0x000fe20001000000 */
[----:B------:R-:W-:-:S03]  /*0840*/  DSETP.NEU.AND P2, PT, R8, 1, PT ;  /* 0x3ff000000800742a */ /* 0x000fc60003f4d000 */
[----:B------:R-:W-:Y:S01]  /*0850*/  FSEL R12, R12, RZ, P1 ;  /* 0x000000ff0c0c7208 */ /* 0x000fe20000800000 */
[----:B------:R-:W0:Y:S02]  /*0860*/  F2F.F64.F32 R6, R7 ;  /* 0x0000000700067310 */ /* 0x000e240000201800 */
[----:B------:R-:W-:Y:S08]  /*0870*/  @P0 BRA `(.L_x_12) ;  /* 0x0000000000180947 */ /* 0x000ff00003800000 */
[----:B------:R-:W-:-:S14]  /*0880*/  DSETP.NAN.AND P0, PT, R8, R8, PT ;  /* 0x000000080800722a */ /* 0x000fdc0003f08000 */
[----:B------:R-:W-:Y:S01]  /*0890*/  @P0 DADD R12, R8, 0.5 ;  /* 0x3fe00000080c0429 */ /* 0x000fe20000000000 */
[----:B------:R-:W-:Y:S10]  /*08a0*/  @P0 BRA `(.L_x_12) ;  /* 0x00000000000c0947 */ /* 0x000ff40003800000 */
[----:B------:R-:W-:-:S14]  /*08b0*/  DSETP.NEU.AND P0, PT, |R8|, +INF , PT ;  /* 0x7ff000000800742a */ /* 0x000fdc0003f0d200 */
[----:B------:R-:W-:Y:S02]  /*08c0*/  @!P0 IMAD.MOV.U32 R12, RZ, RZ, 0x0 ;  /* 0x00000000ff0c8424 */ /* 0x000fe400078e00ff */
[----:B------:R-:W-:-:S07]  /*08d0*/  @!P0 IMAD.MOV.U32 R13, RZ, RZ, 0x7ff00000 ;  /* 0x7ff00000ff0d8424 */ /* 0x000fce00078e00ff */
.L_x_12:
[----:B------:R-:W-:Y:S05]  /*08e0*/  BSYNC.RECONVERGENT B0 ;  /* 0x0000000000007941 */ /* 0x000fea0003800200 */
.L_x_11:
[----:B------:R-:W-:Y:S01]  /*08f0*/  FSEL R14, R12, RZ, P2 ;  /* 0x000000ff0c0e7208 */ /* 0x000fe20001000000 */
[----:B------:R-:W1:Y:S01]  /*0900*/  LDC.64 R8, c[0x0][0x388] ;  /* 0x0000e200ff087b82 */ /* 0x000e620000000a00 */
[----:B------:R-:W-:Y:S01]  /*0910*/  FSEL R15, R13, 1.875, P2 ;  /* 0x3ff000000d0f7808 */ /* 0x000fe20001000000 */
[----:B------:R-:W2:Y:S05]  /*0920*/  LDCU UR5, c[0x0][0x3a8] ;  /* 0x00007500ff0577ac */ /* 0x000eaa0008000800 */
[----:B0-----:R-:W-:-:S10]  /*0930*/  DMUL R14, R6, R14 ;  /* 0x0000000e060e7228 */ /* 0x001fd40000000000 */
[----:B------:R-:W0:Y:S01]  /*0940*/  F2F.F32.F64 R14, R14 ;  /* 0x0000000e000e7310 */ /* 0x000e220000301000 */
[----:B-1----:R-:W-:-:S04]  /*0950*/  IMAD.WIDE R8, R2, 0x8, R8 ;  /* 0x0000000802087825 */ /* 0x002fc800078e0208 */
[----:B0-----:R-:W-:-:S06]  /*0960*/  FMUL.RZ R0, R14, 0.15915493667125701904 ;  /* 0x3e22f9830e007820 */ /* 0x001fcc000040c000 */
[----:B------:R-:W0:Y:S02]  /*0970*/  MUFU.COS R0, R0 ;  /* 0x0000000000007308 */ /* 0x000e240000000000 */
[----:B0-----:R0:W-:Y:S04]  /*0980*/  STG.E desc[UR8][R8.64], R0 ;  /* 0x0000000008007986 */ /* 0x0011e8000c101908 */
[----:B------:R-:W2:Y:S01]  /*0990*/  LDG.E R12, desc[UR8][R10.64] ;  /* 0x000000080a0c7981 */ /* 0x000ea2000c1e1900 */
[----:B------:R-:W-:Y:S01]  /*09a0*/  BSSY.RECONVERGENT B0, `(.L_x_13) ;  /* 0x0000008000007945 */ /* 0x000fe20003800200 */
[----:B------:R-:W-:Y:S01]  /*09b0*/  MOV R34, 0xa20 ;  /* 0x00000a2000227802 */ /* 0x000fe20000000f00 */
[----:B--2---:R-:W-:Y:S01]  /*09c0*/  FMUL R12, R12, UR5 ;  /* 0x000000050c0c7c20 */ /* 0x004fe20008400000 */
[----:B------:R-:W-:-:S03]  /*09d0*/  UMOV UR5, 0x40000000 ;  /* 0x4000000000057882 */ /* 0x000fc60000000000 */
[----:B------:R-:W1:Y:S02]  /*09e0*/  F2F.F64.F32 R10, R12 ;  /* 0x0000000c000a7310 */ /* 0x000e640000201800 */
[----:B-1----:R-:W-:-:S10]  /*09f0*/  DADD R16, -RZ, |R10| ;  /* 0x00000000ff107229 */ /* 0x002fd4000000050a */
[----:B0-----:R-:W-:-:S07]  /*0a00*/  IMAD.MOV.U32 R3, RZ, RZ, R17 ;  /* 0x000000ffff037224 */ /* 0x001fce00078e0011 */
[----:B------:R-:W-:Y:S05]  /*0a10*/  CALL.REL.NOINC `($_Z16espectro_angularP6float2S0_S0_PfS1_ffffif$__internal_accurate_pow) ;  /* 0x0000000800547944 */ /* 0x000fea0003c00000 */
[----:B------:R-:W-:Y:S05]  /*0a20*/  BSYNC.RECONVERGENT B0 ;  /* 0x0000000000007941 */ /* 0x000fea0003800200 */
.L_x_13:
        /* <DEDUP_REMOVED lines=15> */
.L_x_15:
[----:B------:R-:W-:Y:S05]  /*0b20*/  BSYNC.RECONVERGENT B0 ;  /* 0x0000000000007941 */ /* 0x000fea0003800200 */
.L_x_14:
        /* <DEDUP_REMOVED lines=13> */
.L_x_16:
        /* <DEDUP_REMOVED lines=15> */
.L_x_18:
[----:B------:R-:W-:Y:S05]  /*0cf0*/  BSYNC.RECONVERGENT B0 ;  /* 0x0000000000007941 */ /* 0x000fea0003800200 */
.L_x_17:
        /* <DEDUP_REMOVED lines=11> */
.L_x_19:
[C---:B------:R-:W-:Y:S01]  /*0db0*/  DADD R10, R4.reuse, 0.5 ;  /* 0x3fe00000040a7429 */ /* 0x040fe20000000000 */
[----:B------:R-:W-:Y:S01]  /*0dc0*/  ISETP.GE.AND P2, PT, R5, RZ, PT ;  /* 0x000000ff0500720c */ /* 0x000fe20003f46270 */
[----:B------:R-:W-:Y:S01]  /*0dd0*/  DSETP.NEU.AND P0, PT, R4, RZ, PT ;  /* 0x000000ff0400722a */ /* 0x000fe20003f0d000 */
[----:B------:R-:W-:Y:S02]  /*0de0*/  BSSY.RECONVERGENT B0, `(.L_x_20) ;  /* 0x000000f000007945 */ /* 0x000fe40003800200 */
[----:B------:R-:W-:-:S05]  /*0df0*/  FSEL R3, R3, -QNAN , P2 ;  /* 0xfff8000003037808 */ /* 0x000fca0001000000 */
[----:B------:R-:W-:Y:S02]  /*0e00*/  LOP3.LUT R10, R11, 0x7ff00000, RZ, 0xc0, !PT ;  /* 0x7ff000000b0a7812 */ /* 0x000fe400078ec0ff */
[----:B------:R-:W-:Y:S01]  /*0e10*/  FSEL R11, R14, RZ, P2 ;  /* 0x000000ff0e0b7208 */ /* 0x000fe20001000000 */
[----:B------:R-:W-:Y:S01]  /*0e20*/  DSETP.NEU.AND P2, PT, R4, 1, PT ;  /* 0x3ff000000400742a */ /* 0x000fe20003f4d000 */
[----:B------:R-:W-:Y:S02]  /*0e30*/  ISETP.NE.AND P1, PT, R10, 0x7ff00000, PT ;  /* 0x7ff000000a00780c */ /* 0x000fe40003f25270 */
[----:B------:R-:W-:Y:S02]  /*0e40*/  FSEL R10, R11, RZ, P0 ;  /* 0x000000ff0b0a7208 */ /* 0x000fe40000000000 */
[----:B------:R-:W-:-:S09]  /*0e50*/  FSEL R11, R3, RZ, P0 ;  /* 0x000000ff030b7208 */ /* 0x000fd20000000000 */
[----:B------:R-:W-:Y:S05]  /*0e60*/  @P1 BRA `(.L_x_21) ;  /* 0x0000000000181947 */ /* 0x000fea0003800000 */
[----:B------:R-:W-:-:S14]  /*0e70*/  DSETP.NAN.AND P0, PT, R4, R4, PT ;  /* 0x000000040400722a */ /* 0x000fdc0003f08000 */
[----:B------:R-:W-:Y:S01]  /*0e80*/  @P0 DADD R10, R4, 0.5 ;  /* 0x3fe00000040a0429 */ /* 0x000fe20000000000 */
[----:B------:R-:W-:Y:S10]  /*0e90*/  @P0 BRA `(.L_x_21) ;  /* 0x00000000000c0947 */ /* 0x000ff40003800000 */
[----:B------:R-:W-:-:S14]  /*0ea0*/  DSETP.NEU.AND P0, PT, |R4|, +INF , PT ;  /* 0x7ff000000400742a */ /* 0x000fdc0003f0d200 */
[----:B------:R-:W-:Y:S02]  /*0eb0*/  @!P0 IMAD.MOV.U32 R10, RZ, RZ, 0x0 ;  /* 0x00000000ff0a8424 */ /* 0x000fe400078e00ff */
[----:B------:R-:W-:-:S07]  /*0ec0*/  @!P0 IMAD.MOV.U32 R11, RZ, RZ, 0x7ff00000 ;  /* 0x7ff00000ff0b8424 */ /* 0x000fce00078e00ff */
.L_x_21:
[----:B------:R-:W-:Y:S05]  /*0ed0*/  BSYNC.RECONVERGENT B0 ;  /* 0x0000000000007941 */ /* 0x000fea0003800200 */
.L_x_20:
[----:B------:R-:W-:Y:S02]  /*0ee0*/  FSEL R4, R10, RZ, P2 ;  /* 0x000000ff0a047208 */ /* 0x000fe40001000000 */
[----:B------:R-:W-:Y:S02]  /*0ef0*/  FSEL R5, R11, 1.875, P2 ;  /* 0x3ff000000b057808 */ /* 0x000fe40001000000 */
[----:B------:R-:W0:Y:S04]  /*0f00*/  LDC.64 R10, c[0x0][0x390] ;  /* 0x0000e400ff0a7b82 */ /* 0x000e280000000a00 */
[----:B------:R-:W-:-:S04]  /*0f10*/  DMUL R6, R6, R4 ;  /* 0x0000000406067228 */ /* 0x000fc80000000000 */
[----:B------:R-:W1:Y:S06]  /*0f20*/  LDC.64 R4, c[0x0][0x380] ;  /* 0x0000e000ff047b82 */ /* 0x000e6c0000000a00 */
[----:B------:R-:W2:Y:S02]  /*0f30*/  F2F.F32.F64 R6, R6 ;  /* 0x0000000600067310 */ /* 0x000ea40000301000 */
[----:B--2---:R-:W-:Y:S01]  /*0f40*/  FMUL.RZ R13, R6, 0.15915493667125701904 ;  /* 0x3e22f983060d7820 */ /* 0x004fe2000040c000 */
[----:B-1----:R-:W-:-:S05]  /*0f50*/  IMAD.WIDE R4, R2, 0x8, R4 ;  /* 0x0000000802047825 */ /* 0x002fca00078e0204 */
[----:B------:R-:W1:Y:S02]  /*0f60*/  MUFU.SIN R13, R13 ;  /* 0x0000000d000d7308 */ /* 0x000e640000000400 */
[----:B-1----:R-:W-:Y:S04]  /*0f70*/  STG.E desc[UR8][R8.64+0x4], R13 ;  /* 0x0000040d08007986 */ /* 0x002fe8000c101908 */
[----:B------:R-:W2:Y:S01]  /*0f80*/  LDG.E.64 R14, desc[UR8][R4.64] ;  /* 0x00000008040e7981 */ /* 0x000ea2000c1e1b00 */
[----:B0-----:R-:W-:-:S04]  /*0f90*/  IMAD.WIDE R2, R2, 0x8, R10 ;  /* 0x0000000802027825 */ /* 0x001fc800078e020a */
[----:B--2---:R-:W-:-:S04]  /*0fa0*/  FMUL R17, R13, R14 ;  /* 0x0000000e0d117220 */ /* 0x004fc80000400000 */
[----:B------:R-:W-:-:S05]  /*0fb0*/  FFMA R15, R0, R15, R17 ;  /* 0x0000000f000f7223 */ /* 0x000fca0000000011 */
[----:B------:R-:W-:Y:S04]  /*0fc0*/  STG.E desc[UR8][R2.64+0x4], R15 ;  /* 0x0000040f02007986 */ /* 0x000fe8000c101908 */
[----:B------:R-:W2:Y:S04]  /*0fd0*/  LDG.E R6, desc[UR8][R4.64+0x4] ;  /* 0x0000040804067981 */ /* 0x000ea8000c1e1900 */
[----:B------:R-:W2:Y:S02]  /*0fe0*/  LDG.E R7, desc[UR8][R8.64+0x4] ;  /* 0x0000040808077981 */ /* 0x000ea4000c1e1900 */
[----:B--2---:R-:W-:-:S04]  /*0ff0*/  FMUL R7, R6, R7 ;  /* 0x0000000706077220 */ /* 0x004fc80000400000 */
[----:B------:R-:W-:-:S05]  /*1000*/  FFMA R7, R0, R14, -R7 ;  /* 0x0000000e00077223 */ /* 0x000fca0000000807 */
[----:B------:R-:W-:Y:S01]  /*1010*/  STG.E desc[UR8][R2.64], R7 ;  /* 0x0000000702007986 */ /* 0x000fe2000c101908 */
[----:B------:R-:W-:Y:S05]  /*1020*/  EXIT ;  /* 0x000000000000794d */ /* 0x000fea0003800000 */
        .weak           $__internal_0_$__cuda_sm20_rcp_rn_f32_slowpath
        .type           $__internal_0_$__cuda_sm20_rcp_rn_f32_slowpath,@function
        .size           $__internal_0_$__cuda_sm20_rcp_rn_f32_slowpath,($_Z16espectro_angularP6float2S0_S0_PfS1_ffffif$__internal_accurate_pow - $__internal_0_$__cuda_sm20_rcp_rn_f32_slowpath)
$__internal_0_$__cuda_sm20_rcp_rn_f32_slowpath:
[----:B------:R-:W0:Y:S02]  /*1030*/  LDC R0, c[0x0][0x3bc] ;  /* 0x0000ef00ff007b82 */ /* 0x000e240000000800 */
[----:B0-----:R-:W-:-:S05]  /*1040*/  IMAD.SHL.U32 R4, R0, 0x2, RZ ;  /* 0x0000000200047824 */ /* 0x001fca00078e00ff */
[----:B------:R-:W-:-:S04]  /*1050*/  SHF.R.U32.HI R3, RZ, 0x18, R4 ;  /* 0x00000018ff037819 */ /* 0x000fc80000011604 */
[----:B------:R-:W-:-:S13]  /*1060*/  ISETP.NE.U32.AND P0, PT, R3, RZ, PT ;  /* 0x000000ff0300720c */ /* 0x000fda0003f05070 */
[----:B------:R-:W-:Y:S05]  /*1070*/  @P0 BRA `(.L_x_22) ;  /* 0x0000000000280947 */ /* 0x000fea0003800000 */
[----:B------:R-:W-:-:S13]  /*1080*/  ISETP.NE.AND P0, PT, R4, RZ, PT ;  /* 0x000000ff0400720c */ /* 0x000fda0003f05270 */
[----:B------:R2:W3:Y:S01]  /*1090*/  @!P0 MUFU.RCP R3, R0 ;  /* 0x0000000000038308 */ /* 0x0004e20000001000 */
[----:B------:R-:W-:Y:S05]  /*10a0*/  @!P0 BRA `(.L_x_23) ;  /* 0x0000000000a48947 */ /* 0x000fea0003800000 */
[----:B------:R-:W-:-:S04]  /*10b0*/  FFMA R4, R0, 1.84467440737095516160e+19, RZ ;  /* 0x5f80000000047823 */ /* 0x000fc800000000ff */
[----:B---3--:R-:W2:Y:S02]  /*10c0*/  MUFU.RCP R3, R4 ;  /* 0x0000000400037308 */ /* 0x008ea40000001000 */
[----:B--2---:R-:W-:-:S04]  /*10d0*/  FFMA R0, R4, R3, -1 ;  /* 0xbf80000004007423 */ /* 0x004fc80000000003 */
[----:B------:R-:W-:-:S04]  /*10e0*/  FADD.FTZ R0, -R0, -RZ ;  /* 0x800000ff00007221 */ /* 0x000fc80000010100 */
[----:B------:R-:W-:-:S04]  /*10f0*/  FFMA R0, R3, R0, R3 ;  /* 0x0000000003007223 */ /* 0x000fc80000000003 */
[----:B------:R-:W-:Y:S01]  /*1100*/  FFMA R3, R0, 1.84467440737095516160e+19, RZ ;  /* 0x5f80000000037823 */ /* 0x000fe200000000ff */
[----:B------:R-:W-:Y:S06]  /*1110*/  BRA `(.L_x_23) ;  /* 0x0000000000887947 */ /* 0x000fec0003800000 */
.L_x_22:
[----:B------:R-:W-:-:S05]  /*1120*/  VIADD R4, R3, 0xffffff03 ;  /* 0xffffff0303047836 */ /* 0x000fca0000000000 */
[----:B------:R-:W-:-:S13]  /*1130*/  ISETP.GT.U32.AND P0, PT, R4, 0x1, PT ;  /* 0x000000010400780c */ /* 0x000fda0003f04070 */
[----:B------:R-:W-:Y:S05]  /*1140*/  @P0 BRA `(.L_x_24) ;  /* 0x0000000000780947 */ /* 0x000fea0003800000 */
[----:B------:R-:W-:Y:S01]  /*1150*/  LOP3.LUT R5, R0, 0x7fffff, RZ, 0xc0, !PT ;  /* 0x007fffff00057812 */ /* 0x000fe200078ec0ff */
[----:B------:R-:W-:-:S03]  /*1160*/  IMAD.MOV.U32 R11, RZ, RZ, 0x3 ;  /* 0x00000003ff0b7424 */ /* 0x000fc600078e00ff */
[----:B------:R-:W-:Y:S02]  /*1170*/  LOP3.LUT R5, R5, 0x3f800000, RZ, 0xfc, !PT ;  /* 0x3f80000005057812 */ /* 0x000fe400078efcff */
[----:B------:R-:W-:Y:S02]  /*1180*/  SHF.L.U32 R10, R11, R4, RZ ;  /* 0x000000040b0a7219 */ /* 0x000fe400000006ff */
[----:B------:R-:W0:Y:S02]  /*1190*/  MUFU.RCP R6, R5 ;  /* 0x0000000500067308 */ /* 0x000e240000001000 */
[----:B0-----:R-:W-:-:S04]  /*11a0*/  FFMA R7, R5, R6, -1 ;  /* 0xbf80000005077423 */ /* 0x001fc80000000006 */
[----:B------:R-:W-:-:S04]  /*11b0*/  FADD.FTZ R7, -R7, -RZ ;  /* 0x800000ff07077221 */ /* 0x000fc80000010100 */
[CCC-:B------:R-:W-:Y:S01]  /*11c0*/  FFMA.RM R8, R6.reuse, R7.reuse, R6.reuse ;  /* 0x0000000706087223 */ /* 0x1c0fe20000004006 */
[----:B------:R-:W-:-:S04]  /*11d0*/  FFMA.RP R7, R6, R7, R6 ;  /* 0x0000000706077223 */ /* 0x000fc80000008006 */
[C---:B------:R-:W-:Y:S02]  /*11e0*/  LOP3.LUT R6, R8.reuse, 0x7fffff, RZ, 0xc0, !PT ;  /* 0x007fffff08067812 */ /* 0x040fe400078ec0ff */
[----:B------:R-:W-:Y:S02]  /*11f0*/  FSETP.NEU.FTZ.AND P0, PT, R8, R7, PT ;  /* 0x000000070800720b */ /* 0x000fe40003f1d000 */
[----:B------:R-:W-:Y:S02]  /*1200*/  LOP3.LUT R7, R6, 0x800000, RZ, 0xfc, !PT ;  /* 0x0080000006077812 */ /* 0x000fe400078efcff */
[----:B------:R-:W-:Y:S02]  /*1210*/  SEL R6, RZ, 0xffffffff, !P0 ;  /* 0xffffffffff067807 */ /* 0x000fe40004000000 */
[----:B------:R-:W-:-:S03]  /*1220*/  LOP3.LUT R5, R10, R7, RZ, 0xc0, !PT ;  /* 0x000000070a057212 */ /* 0x000fc600078ec0ff */
[----:B------:R-:W-:Y:S01]  /*1230*/  IMAD.MOV R6, RZ, RZ, -R6 ;  /* 0x000000ffff067224 */ /* 0x000fe200078e0a06 */
[----:B------:R-:W-:-:S04]  /*1240*/  SHF.R.U32.HI R5, RZ, R4, R5 ;  /* 0x00000004ff057219 */ /* 0x000fc80000011605 */
[----:B------:R-:W-:Y:S02]  /*1250*/  LOP3.LUT P1, RZ, R6, R4, R7, 0xf8, !PT ;  /* 0x0000000406ff7212 */ /* 0x000fe4000782f807 */
[C---:B------:R-:W-:Y:S02]  /*1260*/  LOP3.LUT P0, RZ, R5.reuse, 0x1, RZ, 0xc0, !PT ;  /* 0x0000000105ff7812 */ /* 0x040fe4000780c0ff */
[----:B------:R-:W-:-:S04]  /*1270*/  LOP3.LUT P2, RZ, R5, 0x2, RZ, 0xc0, !PT ;  /* 0x0000000205ff7812 */ /* 0x000fc8000784c0ff */
[----:B------:R-:W-:Y:S02]  /*1280*/  PLOP3.LUT P0, PT, P0, P1, P2, 0xe0, 0x0 ;  /* 0x000000000000781c */ /* 0x000fe40000703c20 */
[----:B------:R-:W-:Y:S02]  /*1290*/  LOP3.LUT P1, RZ, R0, 0x7fffff, RZ, 0xc0, !PT ;  /* 0x007fffff00ff7812 */ /* 0x000fe4000782c0ff */
[----:B------:R-:W-:-:S05]  /*12a0*/  SEL R4, RZ, 0x1, !P0 ;  /* 0x00000001ff047807 */ /* 0x000fca0004000000 */
[----:B------:R-:W-:-:S05]  /*12b0*/  IMAD.MOV R4, RZ, RZ, -R4 ;  /* 0x000000ffff047224 */ /* 0x000fca00078e0a04 */
[----:B------:R-:W-:Y:S01]  /*12c0*/  ISETP.GE.AND P0, PT, R4, RZ, PT ;  /* 0x000000ff0400720c */ /* 0x000fe20003f06270 */
[----:B------:R-:W-:-:S05]  /*12d0*/  VIADD R4, R3, 0xffffff04 ;  /* 0xffffff0403047836 */ /* 0x000fca0000000000 */
[----:B------:R-:W-:-:S07]  /*12e0*/  SHF.R.U32.HI R3, RZ, R4, R7 ;  /* 0x00000004ff037219 */ /* 0x000fce0000011607 */
[----:B------:R-:W-:-:S04]  /*12f0*/  @!P0 VIADD R3, R3, 0x1 ;  /* 0x0000000103038836 */ /* 0x000fc80000000000 */
[----:B------:R-:W-:-:S05]  /*1300*/  @!P1 IMAD.SHL.U32 R3, R3, 0x2, RZ ;  /* 0x0000000203039824 */ /* 0x000fca00078e00ff */
[----:B------:R-:W-:Y:S01]  /*1310*/  LOP3.LUT R3, R3, 0x80000000, R0, 0xf8, !PT ;  /* 0x8000000003037812 */ /* 0x000fe200078ef800 */
[----:B------:R-:W-:Y:S06]  /*1320*/  BRA `(.L_x_23) ;  /* 0x0000000000047947 */ /* 0x000fec0003800000 */
.L_x_24:
[----:B------:R0:W1:Y:S02]  /*1330*/  MUFU.RCP R3, R0 ;  /* 0x0000000000037308 */ /* 0x0000640000001000 */
.L_x_23:
[----:B------:R-:W-:Y:S02]  /*1340*/  IMAD.MOV.U32 R4, RZ, RZ, R9 ;  /* 0x000000ffff047224 */ /* 0x000fe400078e0009 */
[----:B------:R-:W-:-:S04]  /*1350*/  IMAD.MOV.U32 R5, RZ, RZ, 0x0 ;  /* 0x00000000ff057424 */ /* 0x000fc800078e00ff */
[----:B0123--:R-:W-:Y:S05]  /*1360*/  RET.REL.NODEC R4 `(_Z16espectro_angularP6float2S0_S0_PfS1_ffffif) ;  /* 0xffffffec04247950 */ /* 0x00ffea0003c3ffff */
        .type           $_Z16espectro_angularP6float2S0_S0_PfS1_ffffif$__internal_accurate_pow,@function
        .size           $_Z16espectro_angularP6float2S0_S0_PfS1_ffffif$__internal_accurate_pow,(.L_x_133 - $_Z16espectro_angularP6float2S0_S0_PfS1_ffffif$__internal_accurate_pow)
$_Z16espectro_angularP6float2S0_S0_PfS1_ffffif$__internal_accurate_pow:
[----:B------:R-:W-:Y:S01]  /*1370*/  ISETP.GT.U32.AND P0, PT, R3, 0xfffff, PT ;  /* 0x000fffff0300780c */ /* 0x000fe20003f04070 */
[--C-:B------:R-:W-:Y:S01]  /*1380*/  IMAD.MOV.U32 R17, RZ, RZ, R3.reuse ;  /* 0x000000ffff117224 */ /* 0x100fe200078e0003 */
[----:B------:R-:W-:Y:S01]  /*1390*/  UMOV UR6, 0x7d2cafe2 ;  /* 0x7d2cafe200067882 */ /* 0x000fe20000000000 */
[----:B------:R-:W-:Y:S01]  /*13a0*/  IMAD.MOV.U32 R18, RZ, RZ, 0x41ad3b5a ;  /* 0x41ad3b5aff127424 */ /* 0x000fe200078e00ff */
[----:B------:R-:W-:Y:S01]  /*13b0*/  UMOV UR7, 0x3eb0f5ff ;  /* 0x3eb0f5ff00077882 */ /* 0x000fe20000000000 */
[----:B------:R-:W-:Y:S01]  /*13c0*/  IMAD.MOV.U32 R19, RZ, RZ, 0x3ed0f5d2 ;  /* 0x3ed0f5d2ff137424 */ /* 0x000fe200078e00ff */
[----:B------:R-:W-:Y:S01]  /*13d0*/  SHF.R.U32.HI R3, RZ, 0x14, R3 ;  /* 0x00000014ff037819 */ /* 0x000fe20000011603 */
[----:B------:R-:W-:Y:S01]  /*13e0*/  UMOV UR10, 0xfefa39ef ;  /* 0xfefa39ef000a7882 */ /* 0x000fe20000000000 */
[----:B------:R-:W-:-:S05]  /*13f0*/  UMOV UR11, 0x3fe62e42 ;  /* 0x3fe62e42000b7882 */ /* 0x000fca0000000000 */
[----:B------:R-:W-:-:S10]  /*1400*/  @!P0 DMUL R14, R16, 1.80143985094819840000e+16 ;  /* 0x43500000100e8828 */ /* 0x000fd40000000000 */
[----:B------:R-:W-:Y:S01]  /*1410*/  @!P0 IMAD.MOV.U32 R17, RZ, RZ, R15 ;  /* 0x000000ffff118224 */ /* 0x000fe200078e000f */
[----:B------:R-:W-:Y:S01]  /*1420*/  @!P0 LEA.HI R3, R15, 0xffffffca, RZ, 0xc ;  /* 0xffffffca0f038811 */ /* 0x000fe200078f60ff */
[----:B------:R-:W-:Y:S02]  /*1430*/  @!P0 IMAD.MOV.U32 R16, RZ, RZ, R14 ;  /* 0x000000ffff108224 */ /* 0x000fe400078e000e */
[----:B------:R-:W-:Y:S01]  /*1440*/  IMAD.MOV.U32 R15, RZ, RZ, 0x43300000 ;  /* 0x43300000ff0f7424 */ /* 0x000fe200078e00ff */
[----:B------:R-:W-:Y:S01]  /*1450*/  LOP3.LUT R17, R17, 0x800fffff, RZ, 0xc0, !PT ;  /* 0x800fffff11117812 */ /* 0x000fe200078ec0ff */
[----:B------:R-:W-:Y:S02]  /*1460*/  IMAD.MOV.U32 R20, RZ, RZ, R16 ;  /* 0x000000ffff147224 */ /* 0x000fe400078e0010 */
[----:B------:R-:W-:Y:S01]  /*1470*/  IMAD.MOV.U32 R16, RZ, RZ, RZ ;  /* 0x000000ffff107224 */ /* 0x000fe200078e00ff */
[----:B------:R-:W-:-:S04]  /*1480*/  LOP3.LUT R17, R17, 0x3ff00000, RZ, 0xfc, !PT ;  /* 0x3ff0000011117812 */ /* 0x000fc800078efcff */
[----:B------:R-:W-:Y:S01]  /*1490*/  ISETP.GE.U32.AND P1, PT, R17, 0x3ff6a09f, PT ;  /* 0x3ff6a09f1100780c */ /* 0x000fe20003f26070 */
[----:B------:R-:W-:-:S12]  /*14a0*/  IMAD.MOV.U32 R21, RZ, RZ, R17 ;  /* 0x000000ffff157224 */ /* 0x000fd800078e0011 */
[----:B------:R-:W-:-:S04]  /*14b0*/  @P1 VIADD R14, R21, 0xfff00000 ;  /* 0xfff00000150e1836 */ /* 0x000fc80000000000 */
[----:B------:R-:W-:Y:S02]  /*14c0*/  @P1 IMAD.MOV.U32 R21, RZ, RZ, R14 ;  /* 0x000000ffff151224 */ /* 0x000fe400078e000e */
[C---:B------:R-:W-:Y:S02]  /*14d0*/  VIADD R14, R3.reuse, 0xfffffc01 ;  /* 0xfffffc01030e7836 */ /* 0x040fe40000000000 */
[----:B------:R-:W-:Y:S02]  /*14e0*/  @P1 VIADD R14, R3, 0xfffffc02 ;  /* 0xfffffc02030e1836 */ /* 0x000fe40000000000 */
[C---:B------:R-:W-:Y:S02]  /*14f0*/  DADD R22, R20.reuse, 1 ;  /* 0x3ff0000014167429 */ /* 0x040fe40000000000 */
[----:B------:R-:W-:Y:S01]  /*1500*/  DADD R20, R20, -1 ;  /* 0xbff0000014147429 */ /* 0x000fe20000000000 */
[----:B------:R-:W-:-:S03]  /*1510*/  LOP3.LUT R14, R14, 0x80000000, RZ, 0x3c, !PT ;  /* 0x800000000e0e7812 */ /* 0x000fc600078e3cff */
[----:B------:R-:W0:Y:S02]  /*1520*/  MUFU.RCP64H R17, R23 ;  /* 0x0000001700117308 */ /* 0x000e240000001800 */
[----:B0-----:R-:W-:-:S08]  /*1530*/  DFMA R30, -R22, R16, 1 ;  /* 0x3ff00000161e742b */ /* 0x001fd00000000110 */
[----:B------:R-:W-:-:S08]  /*1540*/  DFMA R30, R30, R30, R30 ;  /* 0x0000001e1e1e722b */ /* 0x000fd0000000001e */
[----:B------:R-:W-:-:S08]  /*1550*/  DFMA R30, R16, R30, R16 ;  /* 0x0000001e101e722b */ /* 0x000fd00000000010 */
[----:B------:R-:W-:-:S08]  /*1560*/  DMUL R16, R20, R30 ;  /* 0x0000001e14107228 */ /* 0x000fd00000000000 */
[----:B------:R-:W-:-:S08]  /*1570*/  DFMA R16, R20, R30, R16 ;  /* 0x0000001e1410722b */ /* 0x000fd00000000010 */
[----:B------:R-:W-:Y:S02]  /*1580*/  DMUL R28, R16, R16 ;  /* 0x00000010101c7228 */ /* 0x000fe40000000000 */
[----:B------:R-:W-:-:S06]  /*1590*/  DADD R22, R20, -R16 ;  /* 0x0000000014167229 */ /* 0x000fcc0000000810 */
[----:B------:R-:W-:Y:S01]  /*15a0*/  DFMA R18, R28, UR6, R18 ;  /* 0x000000061c127c2b */ /* 0x000fe20008000012 */
[----:B------:R-:W-:Y:S01]  /*15b0*/  UMOV UR6, 0x75488a3f ;  /* 0x75488a3f00067882 */ /* 0x000fe20000000000 */
[----:B------:R-:W-:Y:S01]  /*15c0*/  UMOV UR7, 0x3ef3b20a ;  /* 0x3ef3b20a00077882 */ /* 0x000fe20000000000 */
[----:B------:R-:W-:-:S05]  /*15d0*/  DADD R22, R22, R22 ;  /* 0x0000000016167229 */ /* 0x000fca0000000016 */
[----:B------:R-:W-:Y:S01]  /*15e0*/  DFMA R26, R28, R18, UR6 ;  /* 0x000000061c1a7e2b */ /* 0x000fe20008000012 */
[----:B------:R-:W-:Y:S01]  /*15f0*/  UMOV UR6, 0xe4faecd5 ;  /* 0xe4faecd500067882 */ /* 0x000fe20000000000 */
[----:B------:R-:W-:Y:S01]  /*1600*/  UMOV UR7, 0x3f1745cd ;  /* 0x3f1745cd00077882 */ /* 0x000fe20000000000 */
[-C--:B------:R-:W-:Y:S02]  /*1610*/  DFMA R22, R20, -R16.reuse, R22 ;  /* 0x800000101416722b */ /* 0x080fe40000000016 */
[----:B------:R-:W-:-:S03]  /*1620*/  DMUL R20, R16, R16 ;  /* 0x0000001010147228 */ /* 0x000fc60000000000 */
[----:B------:R-:W-:Y:S01]  /*1630*/  DFMA R26, R28, R26, UR6 ;  /* 0x000000061c1a7e2b */ /* 0x000fe2000800001a */
[----:B------:R-:W-:Y:S01]  /*1640*/  UMOV UR6, 0x258a578b ;  /* 0x258a578b00067882 */ /* 0x000fe20000000000 */
[----:B------:R-:W-:Y:S01]  /*1650*/  UMOV UR7, 0x3f3c71c7 ;  /* 0x3f3c71c700077882 */ /* 0x000fe20000000000 */
[----:B------:R-:W-:-:S05]  /*1660*/  DMUL R22, R30, R22 ;  /* 0x000000161e167228 */ /* 0x000fca0000000000 */
[----:B------:R-:W-:Y:S01]  /*1670*/  DFMA R26, R28, R26, UR6 ;  /* 0x000000061c1a7e2b */ /* 0x000fe2000800001a */
[----:B------:R-:W-:Y:S01]  /*1680*/  UMOV UR6, 0x9242b910 ;  /* 0x9242b91000067882 */ /* 0x000fe20000000000 */
[----:B------:R-:W-:-:S03]  /*1690*/  UMOV UR7, 0x3f624924 ;  /* 0x3f62492400077882 */ /* 0x000fc60000000000 */
[----:B------:R-:W-:Y:S02]  /*16a0*/  VIADD R33, R23, 0x100000 ;  /* 0x0010000017217836 */ /* 0x000fe40000000000 */
[----:B------:R-:W-:Y:S01]  /*16b0*/  IMAD.MOV.U32 R32, RZ, RZ, R22 ;  /* 0x000000ffff207224 */ /* 0x000fe200078e0016 */
[----:B------:R-:W-:Y:S01]  /*16c0*/  DFMA R26, R28, R26, UR6 ;  /* 0x000000061c1a7e2b */ /* 0x000fe2000800001a */
[----:B------:R-:W-:Y:S01]  /*16d0*/  UMOV UR6, 0x99999dfb ;  /* 0x99999dfb00067882 */ /* 0x000fe20000000000 */
[----:B------:R-:W-:-:S06]  /*16e0*/  UMOV UR7, 0x3f899999 ;  /* 0x3f89999900077882 */ /* 0x000fcc0000000000 */
[----:B------:R-:W-:Y:S01]  /*16f0*/  DFMA R26, R28, R26, UR6 ;  /* 0x000000061c1a7e2b */ /* 0x000fe2000800001a */
[----:B------:R-:W-:Y:S01]  /*1700*/  UMOV UR6, 0x55555555 ;  /* 0x5555555500067882 */ /* 0x000fe20000000000 */
[----:B------:R-:W-:-:S06]  /*1710*/  UMOV UR7, 0x3fb55555 ;  /* 0x3fb5555500077882 */ /* 0x000fcc0000000000 */
[----:B------:R-:W-:-:S08]  /*1720*/  DFMA R18, R28, R26, UR6 ;  /* 0x000000061c127e2b */ /* 0x000fd0000800001a */
[----:B------:R-:W-:Y:S01]  /*1730*/  DADD R24, -R18, UR6 ;  /* 0x0000000612187e29 */ /* 0x000fe20008000100 */
[----:B------:R-:W-:Y:S01]  /*1740*/  UMOV UR6, 0xb9e7b0 ;  /* 0x00b9e7b000067882 */ /* 0x000fe20000000000 */
[----:B------:R-:W-:-:S06]  /*1750*/  UMOV UR7, 0x3c46a4cb ;  /* 0x3c46a4cb00077882 */ /* 0x000fcc0000000000 */
[----:B------:R-:W-:Y:S02]  /*1760*/  DFMA R28, R28, R26, R24 ;  /* 0x0000001a1c1c722b */ /* 0x000fe40000000018 */
[C---:B------:R-:W-:Y:S02]  /*1770*/  DMUL R24, R16.reuse, R20 ;  /* 0x0000001410187228 */ /* 0x040fe40000000000 */
[----:B------:R-:W-:-:S04]  /*1780*/  DFMA R26, R16, R16, -R20 ;  /* 0x00000010101a722b */ /* 0x000fc80000000814 */
[----:B------:R-:W-:Y:S01]  /*1790*/  DADD R28, R28, -UR6 ;  /* 0x800000061c1c7e29 */ /* 0x000fe20008000000 */
[----:B------:R-:W-:Y:S01]  /*17a0*/  UMOV UR6, 0x80000000 ;  /* 0x8000000000067882 */ /* 0x000fe20000000000 */
[C---:B------:R-:W-:Y:S01]  /*17b0*/  DFMA R30, R16.reuse, R20, -R24 ;  /* 0x00000014101e722b */ /* 0x040fe20000000818 */
[----:B------:R-:W-:Y:S01]  /*17c0*/  UMOV UR7, 0x43300000 ;  /* 0x4330000000077882 */ /* 0x000fe20000000000 */
[----:B------:R-:W-:-:S06]  /*17d0*/  DFMA R26, R16, R32, R26 ;  /* 0x00000020101a722b */ /* 0x000fcc000000001a */
[----:B------:R-:W-:Y:S02]  /*17e0*/  DFMA R30, R22, R20, R30 ;  /* 0x00000014161e722b */ /* 0x000fe4000000001e */
[----:B------:R-:W-:-:S06]  /*17f0*/  DADD R20, R18, R28 ;  /* 0x0000000012147229 */ /* 0x000fcc000000001c */
[----:B------:R-:W-:Y:S02]  /*1800*/  DFMA R30, R16, R26, R30 ;  /* 0x0000001a101e722b */ /* 0x000fe4000000001e */
[----:B------:R-:W-:Y:S02]  /*1810*/  DMUL R26, R20, R24 ;  /* 0x00000018141a7228 */ /* 0x000fe40000000000 */
[----:B------:R-:W-:-:S06]  /*1820*/  DADD R32, R18, -R20 ;  /* 0x0000000012207229 */ /* 0x000fcc0000000814 */
[----:B------:R-:W-:Y:S02]  /*1830*/  DFMA R18, R20, R24, -R26 ;  /* 0x000000181412722b */ /* 0x000fe4000000081a */
[----:B------:R-:W-:-:S06]  /*1840*/  DADD R32, R28, R32 ;  /* 0x000000001c207229 */ /* 0x000fcc0000000020 */
[----:B------:R-:W-:-:S08]  /*1850*/  DFMA R18, R20, R30, R18 ;  /* 0x0000001e1412722b */ /* 0x000fd00000000012 */
[----:B------:R-:W-:-:S08]  /*1860*/  DFMA R24, R32, R24, R18 ;  /* 0x000000182018722b */ /* 0x000fd00000000012 */
[----:B------:R-:W-:-:S08]  /*1870*/  DADD R20, R26, R24 ;  /* 0x000000001a147229 */ /* 0x000fd00000000018 */
[--C-:B------:R-:W-:Y:S02]  /*1880*/  DADD R18, R16, R20.reuse ;  /* 0x0000000010127229 */ /* 0x100fe40000000014 */
[----:B------:R-:W-:-:S06]  /*1890*/  DADD R26, R26, -R20 ;  /* 0x000000001a1a7229 */ /* 0x000fcc0000000814 */
[----:B------:R-:W-:Y:S02]  /*18a0*/  DADD R16, R16, -R18 ;  /* 0x0000000010107229 */ /* 0x000fe40000000812 */
[----:B------:R-:W-:-:S06]  /*18b0*/  DADD R26, R24, R26 ;  /* 0x00000000181a7229 */ /* 0x000fcc000000001a */
[----:B------:R-:W-:-:S08]  /*18c0*/  DADD R16, R20, R16 ;  /* 0x0000000014107229 */ /* 0x000fd00000000010 */
[----:B------:R-:W-:-:S08]  /*18d0*/  DADD R16, R26, R16 ;  /* 0x000000001a107229 */ /* 0x000fd00000000010 */
[----:B------:R-:W-:Y:S02]  /*18e0*/  DADD R22, R22, R16 ;  /* 0x0000000016167229 */ /* 0x000fe40000000010 */
[----:B------:R-:W-:Y:S01]  /*18f0*/  DADD R16, R14, -UR6 ;  /* 0x800000060e107e29 */ /* 0x000fe20008000000 */
[----:B------:R-:W-:Y:S01]  /*1900*/  UMOV UR6, 0xfefa39ef ;  /* 0xfefa39ef00067882 */ /* 0x000fe20000000000 */
[----:B------:R-:W-:-:S04]  /*1910*/  UMOV UR7, 0x3fe62e42 ;  /* 0x3fe62e4200077882 */ /* 0x000fc80000000000 */
[----:B------:R-:W-:-:S08]  /*1920*/  DADD R20, R18, R22 ;  /* 0x0000000012147229 */ /* 0x000fd00000000016 */
[--C-:B------:R-:W-:Y:S01]  /*1930*/  DFMA R14, R16, UR6, R20.reuse ;  /* 0x00000006100e7c2b */ /* 0x100fe20008000014 */
[----:B------:R-:W-:Y:S01]  /*1940*/  UMOV UR6, 0x3b39803f ;  /* 0x3b39803f00067882 */ /* 0x000fe20000000000 */
[----:B------:R-:W-:Y:S01]  /*1950*/  DADD R24, R18, -R20 ;  /* 0x0000000012187229 */ /* 0x000fe20000000814 */
[----:B------:R-:W-:-:S05]  /*1960*/  UMOV UR7, 0x3c7abc9e ;  /* 0x3c7abc9e00077882 */ /* 0x000fca0000000000 */
[----:B------:R-:W-:Y:S02]  /*1970*/  DFMA R18, R16, -UR10, R14 ;  /* 0x8000000a10127c2b */ /* 0x000fe4000800000e */
[----:B------:R-:W-:-:S06]  /*1980*/  DADD R24, R22, R24 ;  /* 0x0000000016187229 */ /* 0x000fcc0000000018 */
[----:B------:R-:W-:-:S08]  /*1990*/  DADD R18, -R20, R18 ;  /* 0x0000000014127229 */ /* 0x000fd00000000112 */
[----:B------:R-:W-:-:S08]  /*19a0*/  DADD R18, R24, -R18 ;  /* 0x0000000018127229 */ /* 0x000fd00000000812 */
[----:B------:R-:W-:Y:S01]  /*19b0*/  DFMA R18, R16, UR6, R18 ;  /* 0x0000000610127c2b */ /* 0x000fe20008000012 */
[----:B------:R-:W-:Y:S02]  /*19c0*/  USHF.L.U32 UR7, UR5, 0x1, URZ ;  /* 0x0000000105077899 */ /* 0x000fe400080006ff */
[----:B------:R-:W-:Y:S02]  /*19d0*/  ULOP3.LUT UR6, UR5, 0xff0fffff, URZ, 0xc0, !UPT ;  /* 0xff0fffff05067892 */ /* 0x000fe4000f8ec0ff */
[----:B------:R-:W-:-:S03]  /*19e0*/  UISETP.GT.U32.AND UP0, UPT, UR7, -0x2000001, UPT ;  /* 0xfdffffff0700788c */ /* 0x000fc6000bf04070 */
[----:B------:R-:W-:Y:S01]  /*19f0*/  DADD R16, R14, R18 ;  /* 0x000000000e107229 */ /* 0x000fe20000000012 */
[----:B------:R-:W-:-:S03]  /*1a00*/  USEL UR7, UR6, UR5, UP0 ;  /* 0x0000000506077287 */ /* 0x000fc60008000000 */
[----:B------:R-:W-:-:S04]  /*1a10*/  UMOV UR6, UR4 ;  /* 0x0000000400067c82 */ /* 0x000fc80008000000 */
[----:B------:R-:W-:Y:S02]  /*1a20*/  DADD R14, R14, -R16 ;  /* 0x000000000e0e7229 */ /* 0x000fe40000000810 */
[----:B------:R-:W-:-:S06]  /*1a30*/  DMUL R20, R16, UR6 ;  /* 0x0000000610147c28 */ /* 0x000fcc0008000000 */
[----:B------:R-:W-:Y:S02]  /*1a40*/  DADD R18, R18, R14 ;  /* 0x0000000012127229 */ /* 0x000fe4000000000e */
[----:B------:R-:W-:Y:S01]  /*1a50*/  DFMA R16, R16, UR6, -R20 ;  /* 0x0000000610107c2b */ /* 0x000fe20008000814 */
[----:B------:R-:W-:Y:S02]  /*1a60*/  IMAD.MOV.U32 R14, RZ, RZ, 0x652b82fe ;  /* 0x652b82feff0e7424 */ /* 0x000fe400078e00ff */
[----:B------:R-:W-:-:S05]  /*1a70*/  IMAD.MOV.U32 R15, RZ, RZ, 0x3ff71547 ;  /* 0x3ff71547ff0f7424 */ /* 0x000fca00078e00ff */
[----:B------:R-:W-:Y:S01]  /*1a80*/  DFMA R18, R18, UR6, R16 ;  /* 0x0000000612127c2b */ /* 0x000fe20008000010 */
[----:B------:R-:W-:Y:S01]  /*1a90*/  UMOV UR6, 0x3b39803f ;  /* 0x3b39803f00067882 */ /* 0x000fe20000000000 */
[----:B------:R-:W-:-:S06]  /*1aa0*/  UMOV UR7, 0x3c7abc9e ;  /* 0x3c7abc9e00077882 */ /* 0x000fcc0000000000 */
[----:B------:R-:W-:-:S08]  /*1ab0*/  DADD R22, R20, R18 ;  /* 0x0000000014167229 */ /* 0x000fd00000000012 */
[----:B------:R-:W-:Y:S02]  /*1ac0*/  DFMA R14, R22, R14, 6.75539944105574400000e+15 ;  /* 0x43380000160e742b */ /* 0x000fe4000000000e */
[----:B------:R-:W-:Y:S01]  /*1ad0*/  FSETP.GEU.AND P0, PT, |R23|, 4.1917929649353027344, PT ;  /* 0x4086232b1700780b */ /* 0x000fe20003f0e200 */
[----:B------:R-:W-:-:S05]  /*1ae0*/  DADD R20, R20, -R22 ;  /* 0x0000000014147229 */ /* 0x000fca0000000816 */
[----:B------:R-:W-:-:S03]  /*1af0*/  DADD R16, R14, -6.75539944105574400000e+15 ;  /* 0xc33800000e107429 */ /* 0x000fc60000000000 */
[----:B------:R-:W-:-:S05]  /*1b00*/  DADD R18, R18, R20 ;  /* 0x0000000012127229 */ /* 0x000fca0000000014 */
[----:B------:R-:W-:-:S08]  /*1b10*/  DFMA R24, R16, -UR10, R22 ;  /* 0x8000000a10187c2b */ /* 0x000fd00008000016 */
[----:B------:R-:W-:Y:S01]  /*1b20*/  DFMA R24, R16, -UR6, R24 ;  /* 0x8000000610187c2b */ /* 0x000fe20008000018 */
[----:B------:R-:W-:Y:S01]  /*1b30*/  UMOV UR6, 0x69ce2bdf ;  /* 0x69ce2bdf00067882 */ /* 0x000fe20000000000 */
[----:B------:R-:W-:Y:S01]  /*1b40*/  IMAD.MOV.U32 R16, RZ, RZ, -0x35dec16 ;  /* 0xfca213eaff107424 */ /* 0x000fe200078e00ff */
[----:B------:R-:W-:Y:S01]  /*1b50*/  UMOV UR7, 0x3e5ade15 ;  /* 0x3e5ade1500077882 */ /* 0x000fe20000000000 */
[----:B------:R-:W-:-:S06]  /*1b60*/  IMAD.MOV.U32 R17, RZ, RZ, 0x3e928af3 ;  /* 0x3e928af3ff117424 */ /* 0x000fcc00078e00ff */
[----:B------:R-:W-:Y:S01]  /*1b70*/  DFMA R16, R24, UR6, R16 ;  /* 0x0000000618107c2b */ /* 0x000fe20008000010 */
[----:B------:R-:W-:Y:S01]  /*1b80*/  UMOV UR6, 0x62401315 ;  /* 0x6240131500067882 */ /* 0x000fe20000000000 */
[----:B------:R-:W-:-:S06]  /*1b90*/  UMOV UR7, 0x3ec71dee ;  /* 0x3ec71dee00077882 */ /* 0x000fcc0000000000 */
[----:B------:R-:W-:Y:S01]  /*1ba0*/  DFMA R16, R24, R16, UR6 ;  /* 0x0000000618107e2b */ /* 0x000fe20008000010 */
        /* <DEDUP_REMOVED lines=20> */
[----:B------:R-:W-:-:S08]  /*1cf0*/  DFMA R16, R24, R16, UR6 ;  /* 0x0000000618107e2b */ /* 0x000fd00008000010 */
[----:B------:R-:W-:-:S08]  /*1d00*/  DFMA R16, R24, R16, 1 ;  /* 0x3ff000001810742b */ /* 0x000fd00000000010 */
[----:B------:R-:W-:-:S10]  /*1d10*/  DFMA R16, R24, R16, 1 ;  /* 0x3ff000001810742b */ /* 0x000fd40000000010 */
[----:B------:R-:W-:Y:S02]  /*1d20*/  IMAD R21, R14, 0x100000, R17 ;  /* 0x001000000e157824 */ /* 0x000fe400078e0211 */
[----:B------:R-:W-:Y:S01]  /*1d30*/  IMAD.MOV.U32 R20, RZ, RZ, R16 ;  /* 0x000000ffff147224 */ /* 0x000fe200078e0010 */
[----:B------:R-:W-:Y:S06]  /*1d40*/  @!P0 BRA `(.L_x_25) ;  /* 0x0000000000308947 */ /* 0x000fec0003800000 */
[----:B------:R-:W-:Y:S01]  /*1d50*/  FSETP.GEU.AND P1, PT, |R23|, 4.2275390625, PT ;  /* 0x408748001700780b */ /* 0x000fe20003f2e200 */
[C---:B------:R-:W-:Y:S02]  /*1d60*/  DADD R20, R22.reuse, +INF ;  /* 0x7ff0000016147429 */ /* 0x040fe40000000000 */
[----:B------:R-:W-:-:S08]  /*1d70*/  DSETP.GEU.AND P0, PT, R22, RZ, PT ;  /* 0x000000ff1600722a */ /* 0x000fd00003f0e000 */
[----:B------:R-:W-:Y:S02]  /*1d80*/  FSEL R20, R20, RZ, P0 ;  /* 0x000000ff14147208 */ /* 0x000fe40000000000 */
[----:B------:R-:W-:Y:S02]  /*1d90*/  @!P1 LEA.HI R3, R14, R14, RZ, 0x1 ;  /* 0x0000000e0e039211 */ /* 0x000fe400078f08ff */
[----:B------:R-:W-:Y:S02]  /*1da0*/  FSEL R21, R21, RZ, P0 ;  /* 0x000000ff15157208 */ /* 0x000fe40000000000 */
[----:B------:R-:W-:-:S05]  /*1db0*/  @!P1 SHF.R.S32.HI R3, RZ, 0x1, R3 ;  /* 0x00000001ff039819 */ /* 0x000fca0000011403 */
[----:B------:R-:W-:Y:S02]  /*1dc0*/  @!P1 IMAD.IADD R14, R14, 0x1, -R3 ;  /* 0x000000010e0e9824 */ /* 0x000fe400078e0a03 */
[----:B------:R-:W-:-:S03]  /*1dd0*/  @!P1 IMAD R17, R3, 0x100000, R17 ;  /* 0x0010000003119824 */ /* 0x000fc600078e0211 */
[----:B------:R-:W-:Y:S01]  /*1de0*/  @!P1 LEA R15, R14, 0x3ff00000, 0x14 ;  /* 0x3ff000000e0f9811 */ /* 0x000fe200078ea0ff */
[----:B------:R-:W-:-:S06]  /*1df0*/  @!P1 IMAD.MOV.U32 R14, RZ, RZ, RZ ;  /* 0x000000ffff0e9224 */ /* 0x000fcc00078e00ff */
[----:B------:R-:W-:-:S11]  /*1e00*/  @!P1 DMUL R20, R16, R14 ;  /* 0x0000000e10149228 */ /* 0x000fd60000000000 */
.L_x_25:
[----:B------:R-:W-:Y:S01]  /*1e10*/  DFMA R18, R18, R20, R20 ;  /* 0x000000141212722b */ /* 0x000fe20000000014 */
[----:B------:R-:W-:Y:S01]  /*1e20*/  IMAD.MOV.U32 R16, RZ, RZ, R34 ;  /* 0x000000ffff107224 */ /* 0x000fe200078e0022 */
[----:B------:R-:W-:Y:S01]  /*1e30*/  DSETP.NEU.AND P0, PT, |R20|, +INF , PT ;  /* 0x7ff000001400742a */ /* 0x000fe20003f0d200 */
[----:B------:R-:W-:-:S07]  /*1e40*/  IMAD.MOV.U32 R17, RZ, RZ, 0x0 ;  /* 0x00000000ff117424 */ /* 0x000fce00078e00ff */
[----:B------:R-:W-:Y:S02]  /*1e50*/  FSEL R14, R20, R18, !P0 ;  /* 0x00000012140e7208 */ /* 0x000fe40004000000 */
[----:B------:R-:W-:Y:S01]  /*1e60*/  FSEL R3, R21, R19, !P0 ;  /* 0x0000001315037208 */ /* 0x000fe20004000000 */
[----:B------:R-:W-:Y:S06]  /*1e70*/  RET.REL.NODEC R16 `(_Z16espectro_angularP6float2S0_S0_PfS1_ffffif) ;  /* 0xffffffe010607950 */ /* 0x000fec0003c3ffff */
.L_x_26:
[----:B------:R-:W-:-:S00]  /*1e80*/  BRA `(.L_x_26) ;  /* 0xfffffffc00fc7947 */ /* 0x000fc0000383ffff */
[----:B------:R-:W-:-:S00]  /*1e90*/  NOP ;  /* 0x0000000000007918 */ /* 0x000fc00000000000 */
        /* <DEDUP_REMOVED lines=14> */
.L_x_133:


//--------------------- .text._Z4FasePfP6float2ii --------------------------
	.section	.text._Z4FasePfP6float2ii,"ax",@progbits
	.align	128
        .global         _Z4FasePfP6float2ii
        .type           _Z4FasePfP6float2ii,@function
        .size           _Z4FasePfP6float2ii,(.L_x_134 - _Z4FasePfP6float2ii)
        .other          _Z4FasePfP6float2ii,@"STO_CUDA_ENTRY STV_DEFAULT"
_Z4FasePfP6float2ii:
.text._Z4FasePfP6float2ii:
[----:B------:R-:W-:Y:S01]  /*0000*/  LDC R1, c[0x0][0x37c] ;  /* 0x0000df00ff017b82 */ /* 0x000fe20000000800 */
[----:B------:R-:W0:Y:S07]  /*0010*/  S2R R3, SR_TID.X ;  /* 0x0000000000037919 */ /* 0x000e2e0000002100 */
[----:B------:R-:W0:Y:S01]  /*0020*/  S2UR UR6, SR_CTAID.X ;  /* 0x00000000000679c3 */ /* 0x000e220000002500 */
[----:B------:R-:W1:Y:S01]  /*0030*/  LDCU UR8, c[0x0][0x394] ;  /* 0x00007280ff0877ac */ /* 0x000e620008000800 */
[----:B------:R-:W2:Y:S01]  /*0040*/  S2R R7, SR_TID.Y ;  /* 0x0000000000077919 */ /* 0x000ea20000002200 */
[----:B------:R-:W3:Y:S05]  /*0050*/  LDCU.64 UR4, c[0x0][0x358] ;  /* 0x00006b00ff0477ac */ /* 0x000eea0008000a00 */
[----:B------:R-:W0:Y:S08]  /*0060*/  LDC R2, c[0x0][0x360] ;  /* 0x0000d800ff027b82 */ /* 0x000e300000000800 */
[----:B------:R-:W2:Y:S08]  /*0070*/  S2UR UR7, SR_CTAID.Y ;  /* 0x00000000000779c3 */ /* 0x000eb00000002600 */
[----:B------:R-:W2:Y:S08]  /*0080*/  LDC R0, c[0x0][0x364] ;  /* 0x0000d900ff007b82 */ /* 0x000eb00000000800 */
[----:B------:R-:W4:Y:S01]  /*0090*/  LDC.64 R4, c[0x0][0x388] ;  /* 0x0000e200ff047b82 */ /* 0x000f220000000a00 */
[----:B0-----:R-:W-:-:S02]  /*00a0*/  IMAD R2, R2, UR6, R3 ;  /* 0x0000000602027c24 */ /* 0x001fc4000f8e0203 */
[----:B--2---:R-:W-:-:S04]  /*00b0*/  IMAD R3, R0, UR7, R7 ;  /* 0x0000000700037c24 */ /* 0x004fc8000f8e0207 */
[----:B-1----:R-:W-:-:S04]  /*00c0*/  IMAD R2, R2, UR8, R3 ;  /* 0x0000000802027c24 */ /* 0x002fc8000f8e0203 */
[----:B----4-:R-:W-:-:S06]  /*00d0*/  IMAD.WIDE R4, R2, 0x8, R4 ;  /* 0x0000000802047825 */ /* 0x010fcc00078e0204 */
[----:B---3--:R-:W2:Y:S01]  /*00e0*/  LDG.E.64 R4, desc[UR4][R4.64] ;  /* 0x0000000404047981 */ /* 0x008ea2000c1e1b00 */
[----:B------:R-:W-:Y:S01]  /*00f0*/  BSSY.RECONVERGENT B0, `(.L_x_27) ;  /* 0x000000f000007945 */ /* 0x000fe20003800200 */
[----:B--2---:R-:W-:-:S04]  /*0100*/  FSETP.GT.AND P2, PT, |R5|, |R4|, PT ;  /* 0x400000040500720b */ /* 0x004fc80003f44200 */
[----:B------:R-:W-:Y:S02]  /*0110*/  FSEL R3, |R5|, |R4|, P2 ;  /* 0x4000000405037208 */ /* 0x000fe40001000200 */
[----:B------:R-:W-:Y:S02]  /*0120*/  FSEL R0, |R4|, |R5|, P2 ;  /* 0x4000000504007208 */ /* 0x000fe40001000200 */
[----:B------:R-:W0:Y:S08]  /*0130*/  MUFU.RCP R6, R3 ;  /* 0x0000000300067308 */ /* 0x000e300000001000 */
[----:B------:R-:W1:Y:S01]  /*0140*/  FCHK P0, R0, R3 ;  /* 0x0000000300007302 */ /* 0x000e620000000000 */
[----:B0-----:R-:W-:-:S04]  /*0150*/  FFMA R7, -R3, R6, 1 ;  /* 0x3f80000003077423 */ /* 0x001fc80000000106 */
[----:B------:R-:W-:-:S04]  /*0160*/  FFMA R7, R6, R7, R6 ;  /* 0x0000000706077223 */ /* 0x000fc80000000006 */
[----:B------:R-:W-:-:S04]  /*0170*/  FFMA R6, R0, R7, RZ ;  /* 0x0000000700067223 */ /* 0x000fc800000000ff */
[----:B------:R-:W-:-:S04]  /*0180*/  FFMA R8, -R3, R6, R0 ;  /* 0x0000000603087223 */ /* 0x000fc80000000100 */
[----:B------:R-:W-:Y:S01]  /*0190*/  FFMA R6, R7, R8, R6 ;  /* 0x0000000807067223 */ /* 0x000fe20000000006 */
[----:B-1----:R-:W-:Y:S06]  /*01a0*/  @!P0 BRA `(.L_x_28) ;  /* 0x00000000000c8947 */ /* 0x002fec0003800000 */
[----:B------:R-:W-:-:S07]  /*01b0*/  MOV R6, 0x1d0 ;  /* 0x000001d000067802 */ /* 0x000fce0000000f00 */
[----:B------:R-:W-:Y:S05]  /*01c0*/  CALL.REL.NOINC `($__internal_1_$__cuda_sm3x_div_rn_noftz_f32_slowpath) ;  /* 0x0000000000847944 */ /* 0x000fea0003c00000 */
[----:B------:R-:W-:-:S07]  /*01d0*/  IMAD.MOV.U32 R6, RZ, RZ, R0 ;  /* 0x000000ffff067224 */ /* 0x000fce00078e0000 */
.L_x_28:
[----:B------:R-:W-:Y:S05]  /*01e0*/  BSYNC.RECONVERGENT B0 ;  /* 0x0000000000007941 */ /* 0x000fea0003800200 */
.L_x_27:
[----:B------:R-:W-:Y:S02]  /*01f0*/  IMAD.MOV.U32 R7, RZ, RZ, 0x3b33710b ;  /* 0x3b33710bff077424 */ /* 0x000fe400078e00ff */
[----:B------:R-:W-:Y:S01]  /*0200*/  FMUL R0, R6, R6 ;  /* 0x0000000606007220 */ /* 0x000fe20000400000 */
[----:B------:R-:W-:Y:S01]  /*0210*/  IMAD.MOV.U32 R11, RZ, RZ, 0x3f6ee581 ;  /* 0x3f6ee581ff0b7424 */ /* 0x000fe200078e00ff */
[----:B------:R-:W-:Y:S02]  /*0220*/  ISETP.GE.AND P0, PT, R4, RZ, PT ;  /* 0x000000ff0400720c */ /* 0x000fe40003f06270 */
[----:B------:R-:W-:Y:S01]  /*0230*/  FFMA R7, R0, R7, -0.015681877732276916504 ;  /* 0xbc80774800077423 */ /* 0x000fe20000000007 */
[C---:B------:R-:W-:Y:S01]  /*0240*/  FSETP.NEU.AND P3, PT, |R4|.reuse, |R5|, PT ;  /* 0x400000050400720b */ /* 0x040fe20003f6d200 */
[----:B------:R-:W-:Y:S01]  /*0250*/  FADD R4, |R4|, |R5| ;  /* 0x4000000504047221 */ /* 0x000fe20000000200 */
[----:B------:R-:W-:Y:S01]  /*0260*/  FSETP.NEU.AND P1, PT, R3, RZ, PT ;  /* 0x000000ff0300720b */ /* 0x000fe20003f2d000 */
[----:B------:R-:W-:Y:S01]  /*0270*/  FFMA R7, R0, R7, 0.042200751602649688721 ;  /* 0x3d2cdab200077423 */ /* 0x000fe20000000007 */
[----:B------:R-:W-:-:S03]  /*0280*/  FSEL R8, R11, 1.8663789033889770508, P2 ;  /* 0x3feee5810b087808 */ /* 0x000fc60001000000 */
[----:B------:R-:W-:-:S04]  /*0290*/  FFMA R7, R0, R7, -0.074792981147766113281 ;  /* 0xbd992d1000077423 */ /* 0x000fc80000000007 */
[----:B------:R-:W-:-:S04]  /*02a0*/  FFMA R7, R0, R7, 0.10640415549278259277 ;  /* 0x3dd9ea6c00077423 */ /* 0x000fc80000000007 */
[----:B------:R-:W-:-:S04]  /*02b0*/  FFMA R7, R0, R7, -0.14207722246646881104 ;  /* 0xbe117cb100077423 */ /* 0x000fc80000000007 */
[----:B------:R-:W-:-:S04]  /*02c0*/  FFMA R7, R0, R7, 0.19993925094604492188 ;  /* 0x3e4cbce000077423 */ /* 0x000fc80000000007 */
[----:B------:R-:W-:-:S04]  /*02d0*/  FFMA R7, R0, R7, -0.33333197236061096191 ;  /* 0xbeaaaa7d00077423 */ /* 0x000fc80000000007 */
[----:B------:R-:W-:-:S04]  /*02e0*/  FMUL R7, R0, R7 ;  /* 0x0000000700077220 */ /* 0x000fc80000400000 */
[----:B------:R-:W-:Y:S02]  /*02f0*/  FFMA R0, R7, R6, R6 ;  /* 0x0000000607007223 */ /* 0x000fe40000000006 */
[----:B------:R-:W0:Y:S02]  /*0300*/  LDC.64 R6, c[0x0][0x380] ;  /* 0x0000e000ff067b82 */ /* 0x000e240000000a00 */
[----:B------:R-:W-:-:S05]  /*0310*/  FFMA R9, R11, 1.6832555532455444336, -R0 ;  /* 0x3fd774eb0b097823 */ /* 0x000fca0000000800 */
[-C--:B------:R-:W-:Y:S02]  /*0320*/  FSEL R10, R9, R0.reuse, P2 ;  /* 0x00000000090a7208 */ /* 0x080fe40001000000 */
[----:B------:R-:W-:Y:S01]  /*0330*/  FSEL R9, R0, -R0, P2 ;  /* 0x8000000000097208 */ /* 0x000fe20001000000 */
[----:B------:R-:W-:-:S04]  /*0340*/  IMAD.MOV.U32 R0, RZ, RZ, 0x4016cbe4 ;  /* 0x4016cbe4ff007424 */ /* 0x000fc800078e00ff */
[----:B------:R-:W-:Y:S01]  /*0350*/  @!P0 FFMA R10, R8, 1.6832555532455444336, R9 ;  /* 0x3fd774eb080a8823 */ /* 0x000fe20000000009 */
[----:B------:R-:W-:Y:S02]  /*0360*/  @!P3 FSEL R10, R0, 0.78539818525314331055, !P0 ;  /* 0x3f490fdb000ab808 */ /* 0x000fe40004000000 */
[----:B------:R-:W-:Y:S02]  /*0370*/  @!P1 FSEL R10, RZ, 3.1415927410125732422, P0 ;  /* 0x40490fdbff0a9808 */ /* 0x000fe40000000000 */
[----:B------:R-:W-:Y:S02]  /*0380*/  FSETP.NAN.AND P0, PT, R4, R4, PT ;  /* 0x000000040400720b */ /* 0x000fe40003f08000 */
[----:B------:R-:W-:Y:S01]  /*0390*/  LOP3.LUT R5, R10, 0x80000000, R5, 0xb8, !PT ;  /* 0x800000000a057812 */ /* 0x000fe200078eb805 */
[----:B0-----:R-:W-:-:S03]  /*03a0*/  IMAD.WIDE R2, R2, 0x4, R6 ;  /* 0x0000000402027825 */ /* 0x001fc600078e0206 */
[----:B------:R-:W-:-:S05]  /*03b0*/  FSEL R5, R4, R5, P0 ;  /* 0x0000000504057208 */ /* 0x000fca0000000000 */
[----:B------:R-:W-:Y:S01]  /*03c0*/  STG.E desc[UR4][R2.64], R5 ;  /* 0x0000000502007986 */ /* 0x000fe2000c101904 */
[----:B------:R-:W-:Y:S05]  /*03d0*/  EXIT ;  /* 0x000000000000794d */ /* 0x000fea0003800000 */
        .weak           $__internal_1_$__cuda_sm3x_div_rn_noftz_f32_slowpath
        .type           $__internal_1_$__cuda_sm3x_div_rn_noftz_f32_slowpath,@function
        .size           $__internal_1_$__cuda_sm3x_div_rn_noftz_f32_slowpath,(.L_x_134 - $__internal_1_$__cuda_sm3x_div_rn_noftz_f32_slowpath)
$__internal_1_$__cuda_sm3x_div_rn_noftz_f32_slowpath:
[--C-:B------:R-:W-:Y:S01]  /*03e0*/  SHF.R.U32.HI R8, RZ, 0x17, R3.reuse ;  /* 0x00000017ff087819 */ /* 0x100fe20000011603 */
[----:B------:R-:W-:Y:S01]  /*03f0*/  BSSY.RECONVERGENT B1, `(.L_x_29) ;  /* 0x0000064000017945 */ /* 0x000fe20003800200 */
[--C-:B------:R-:W-:Y:S01]  /*0400*/  SHF.R.U32.HI R7, RZ, 0x17, R0.reuse ;  /* 0x00000017ff077819 */ /* 0x100fe20000011600 */
[----:B------:R-:W-:Y:S01]  /*0410*/  IMAD.MOV.U32 R10, RZ, RZ, R0 ;  /* 0x000000ffff0a7224 */ /* 0x000fe200078e0000 */
[----:B------:R-:W-:Y:S01]  /*0420*/  LOP3.LUT R9, R8, 0xff, RZ, 0xc0, !PT ;  /* 0x000000ff08097812 */ /* 0x000fe200078ec0ff */
[----:B------:R-:W-:Y:S01]  /*0430*/  IMAD.MOV.U32 R11, RZ, RZ, R3 ;  /* 0x000000ffff0b7224 */ /* 0x000fe200078e0003 */
[----:B------:R-:W-:-:S03]  /*0440*/  LOP3.LUT R8, R7, 0xff, RZ, 0xc0, !PT ;  /* 0x000000ff07087812 */ /* 0x000fc600078ec0ff */
[----:B------:R-:W-:Y:S02]  /*0450*/  VIADD R13, R9, 0xffffffff ;  /* 0xffffffff090d7836 */ /* 0x000fe40000000000 */
[----:B------:R-:W-:-:S03]  /*0460*/  VIADD R12, R8, 0xffffffff ;  /* 0xffffffff080c7836 */ /* 0x000fc60000000000 */
[----:B------:R-:W-:-:S04]  /*0470*/  ISETP.GT.U32.AND P0, PT, R13, 0xfd, PT ;  /* 0x000000fd0d00780c */ /* 0x000fc80003f04070 */
[----:B------:R-:W-:-:S13]  /*0480*/  ISETP.GT.U32.OR P0, PT, R12, 0xfd, P0 ;  /* 0x000000fd0c00780c */ /* 0x000fda0000704470 */
[----:B------:R-:W-:Y:S01]  /*0490*/  @!P0 IMAD.MOV.U32 R7, RZ, RZ, RZ ;  /* 0x000000ffff078224 */ /* 0x000fe200078e00ff */
[----:B------:R-:W-:Y:S06]  /*04a0*/  @!P0 BRA `(.L_x_30) ;  /* 0x00000000005c8947 */ /* 0x000fec0003800000 */
[----:B------:R-:W-:Y:S02]  /*04b0*/  FSETP.GTU.FTZ.AND P1, PT, |R3|, +INF , PT ;  /* 0x7f8000000300780b */ /* 0x000fe40003f3c200 */
[----:B------:R-:W-:-:S04]  /*04c0*/  FSETP.GTU.FTZ.AND P0, PT, |R0|, +INF , PT ;  /* 0x7f8000000000780b */ /* 0x000fc80003f1c200 */
[----:B------:R-:W-:-:S13]  /*04d0*/  PLOP3.LUT P0, PT, P0, P1, PT, 0xf8, 0x8f ;  /* 0x00000000008f781c */ /* 0x000fda0000703f70 */
[----:B------:R-:W-:Y:S05]  /*04e0*/  @P0 BRA `(.L_x_31) ;  /* 0x00000004004c0947 */ /* 0x000fea0003800000 */
[----:B------:R-:W-:-:S13]  /*04f0*/  LOP3.LUT P0, RZ, R11, 0x7fffffff, R10, 0xc8, !PT ;  /* 0x7fffffff0bff7812 */ /* 0x000fda000780c80a */
[----:B------:R-:W-:Y:S05]  /*0500*/  @!P0 BRA `(.L_x_32) ;  /* 0x00000004003c8947 */ /* 0x000fea0003800000 */
[C---:B------:R-:W-:Y:S02]  /*0510*/  FSETP.NEU.FTZ.AND P3, PT, |R0|.reuse, +INF , PT ;  /* 0x7f8000000000780b */ /* 0x040fe40003f7d200 */
[----:B------:R-:W-:Y:S02]  /*0520*/  FSETP.NEU.FTZ.AND P1, PT, |R3|, +INF , PT ;  /* 0x7f8000000300780b */ /* 0x000fe40003f3d200 */
[----:B------:R-:W-:-:S11]  /*0530*/  FSETP.NEU.FTZ.AND P0, PT, |R0|, +INF , PT ;  /* 0x7f8000000000780b */ /* 0x000fd60003f1d200 */
[----:B------:R-:W-:Y:S05]  /*0540*/  @!P1 BRA !P3, `(.L_x_32) ;  /* 0x00000004002c9947 */ /* 0x000fea0005800000 */
[----:B------:R-:W-:-:S04]  /*0550*/  LOP3.LUT P3, RZ, R10, 0x7fffffff, RZ, 0xc0, !PT ;  /* 0x7fffffff0aff7812 */ /* 0x000fc8000786c0ff */
[----:B------:R-:W-:-:S13]  /*0560*/  PLOP3.LUT P1, PT, P1, P3, PT, 0x2f, 0xf2 ;  /* 0x0000000000f2781c */ /* 0x000fda0000f26577 */
[----:B------:R-:W-:Y:S05]  /*0570*/  @P1 BRA `(.L_x_33) ;  /* 0x0000000400181947 */ /* 0x000fea0003800000 */
[----:B------:R-:W-:-:S04]  /*0580*/  LOP3.LUT P1, RZ, R11, 0x7fffffff, RZ, 0xc0, !PT ;  /* 0x7fffffff0bff7812 */ /* 0x000fc8000782c0ff */
[----:B------:R-:W-:-:S13]  /*0590*/  PLOP3.LUT P0, PT, P0, P1, PT, 0x2f, 0xf2 ;  /* 0x0000000000f2781c */ /* 0x000fda0000702577 */
[----:B------:R-:W-:Y:S05]  /*05a0*/  @P0 BRA `(.L_x_34) ;  /* 0x0000000400000947 */ /* 0x000fea0003800000 */
[----:B------:R-:W-:Y:S02]  /*05b0*/  ISETP.GE.AND P0, PT, R12, RZ, PT ;  /* 0x000000ff0c00720c */ /* 0x000fe40003f06270 */
[----:B------:R-:W-:-:S11]  /*05c0*/  ISETP.GE.AND P1, PT, R13, RZ, PT ;  /* 0x000000ff0d00720c */ /* 0x000fd60003f26270 */
[----:B------:R-:W-:Y:S02]  /*05d0*/  @P0 IMAD.MOV.U32 R7, RZ, RZ, RZ ;  /* 0x000000ffff070224 */ /* 0x000fe400078e00ff */
[----:B------:R-:W-:Y:S01]  /*05e0*/  @!P0 FFMA R10, R0, 1.84467440737095516160e+19, RZ ;  /* 0x5f800000000a8823 */ /* 0x000fe200000000ff */
[----:B------:R-:W-:Y:S02]  /*05f0*/  @!P0 IMAD.MOV.U32 R7, RZ, RZ, -0x40 ;  /* 0xffffffc0ff078424 */ /* 0x000fe400078e00ff */
[----:B------:R-:W-:Y:S02]  /*0600*/  @!P1 FFMA R11, R3, 1.84467440737095516160e+19, RZ ;  /* 0x5f800000030b9823 */ /* 0x000fe400000000ff */
[----:B------:R-:W-:-:S07]  /*0610*/  @!P1 VIADD R7, R7, 0x40 ;  /* 0x0000004007079836 */ /* 0x000fce0000000000 */
.L_x_30:
[----:B------:R-:W-:Y:S01]  /*0620*/  LEA R0, R9, 0xc0800000, 0x17 ;  /* 0xc080000009007811 */ /* 0x000fe200078eb8ff */
[----:B------:R-:W-:Y:S01]  /*0630*/  VIADD R8, R8, 0xffffff81 ;  /* 0xffffff8108087836 */ /* 0x000fe20000000000 */
[----:B------:R-:W-:Y:S03]  /*0640*/  BSSY.RECONVERGENT B2, `(.L_x_35) ;  /* 0x0000035000027945 */ /* 0x000fe60003800200 */
[----:B------:R-:W-:Y:S02]  /*0650*/  IMAD.IADD R11, R11, 0x1, -R0 ;  /* 0x000000010b0b7824 */ /* 0x000fe400078e0a00 */
[----:B------:R-:W-:Y:S02]  /*0660*/  IMAD R0, R8, -0x800000, R10 ;  /* 0xff80000008007824 */ /* 0x000fe400078e020a */
[----:B------:R-:W0:Y:S01]  /*0670*/  MUFU.RCP R12, R11 ;  /* 0x0000000b000c7308 */ /* 0x000e220000001000 */
[----:B------:R-:W-:-:S04]  /*0680*/  FADD.FTZ R13, -R11, -RZ ;  /* 0x800000ff0b0d7221 */ /* 0x000fc80000010100 */
[----:B0-----:R-:W-:-:S04]  /*0690*/  FFMA R15, R12, R13, 1 ;  /* 0x3f8000000c0f7423 */ /* 0x001fc8000000000d */
[----:B------:R-:W-:-:S04]  /*06a0*/  FFMA R17, R12, R15, R12 ;  /* 0x0000000f0c117223 */ /* 0x000fc8000000000c */
[----:B------:R-:W-:-:S04]  /*06b0*/  FFMA R10, R0, R17, RZ ;  /* 0x00000011000a7223 */ /* 0x000fc800000000ff */
[----:B------:R-:W-:-:S04]  /*06c0*/  FFMA R15, R13, R10, R0 ;  /* 0x0000000a0d0f7223 */ /* 0x000fc80000000000 */
[----:B------:R-:W-:Y:S01]  /*06d0*/  FFMA R12, R17, R15, R10 ;  /* 0x0000000f110c7223 */ /* 0x000fe2000000000a */
[----:B------:R-:W-:-:S03]  /*06e0*/  IADD3 R10, PT, PT, R8, 0x7f, -R9 ;  /* 0x0000007f080a7810 */ /* 0x000fc60007ffe809 */
[----:B------:R-:W-:Y:S02]  /*06f0*/  FFMA R13, R13, R12, R0 ;  /* 0x0000000c0d0d7223 */ /* 0x000fe40000000000 */
[----:B------:R-:W-:Y:S02]  /*0700*/  IMAD.IADD R7, R10, 0x1, R7 ;  /* 0x000000010a077824 */ /* 0x000fe400078e0207 */
[----:B------:R-:W-:-:S05]  /*0710*/  FFMA R0, R17, R13, R12 ;  /* 0x0000000d11007223 */ /* 0x000fca000000000c */
[----:B------:R-:W-:-:S04]  /*0720*/  SHF.R.U32.HI R8, RZ, 0x17, R0 ;  /* 0x00000017ff087819 */ /* 0x000fc80000011600 */
[----:B------:R-:W-:-:S05]  /*0730*/  LOP3.LUT R8, R8, 0xff, RZ, 0xc0, !PT ;  /* 0x000000ff08087812 */ /* 0x000fca00078ec0ff */
[----:B------:R-:W-:-:S04]  /*0740*/  IMAD.IADD R11, R8, 0x1, R7 ;  /* 0x00000001080b7824 */ /* 0x000fc800078e0207 */
[----:B------:R-:W-:-:S05]  /*0750*/  VIADD R8, R11, 0xffffffff ;  /* 0xffffffff0b087836 */ /* 0x000fca0000000000 */
[----:B------:R-:W-:-:S13]  /*0760*/  ISETP.GE.U32.AND P0, PT, R8, 0xfe, PT ;  /* 0x000000fe0800780c */ /* 0x000fda0003f06070 */
[----:B------:R-:W-:Y:S05]  /*0770*/  @!P0 BRA `(.L_x_36) ;  /* 0x0000000000808947 */ /* 0x000fea0003800000 */
[----:B------:R-:W-:-:S13]  /*0780*/  ISETP.GT.AND P0, PT, R11, 0xfe, PT ;  /* 0x000000fe0b00780c */ /* 0x000fda0003f04270 */
[----:B------:R-:W-:Y:S05]  /*0790*/  @P0 BRA `(.L_x_37) ;  /* 0x00000000006c0947 */ /* 0x000fea0003800000 */
[----:B------:R-:W-:-:S13]  /*07a0*/  ISETP.GE.AND P0, PT, R11, 0x1, PT ;  /* 0x000000010b00780c */ /* 0x000fda0003f06270 */
[----:B------:R-:W-:Y:S05]  /*07b0*/  @P0 BRA `(.L_x_38) ;  /* 0x0000000000740947 */ /* 0x000fea0003800000 */
[----:B------:R-:W-:Y:S02]  /*07c0*/  ISETP.GE.AND P0, PT, R11, -0x18, PT ;  /* 0xffffffe80b00780c */ /* 0x000fe40003f06270 */
[----:B------:R-:W-:-:S11]  /*07d0*/  LOP3.LUT R0, R0, 0x80000000, RZ, 0xc0, !PT ;  /* 0x8000000000007812 */ /* 0x000fd600078ec0ff */
[----:B------:R-:W-:Y:S05]  /*07e0*/  @!P0 BRA `(.L_x_38) ;  /* 0x0000000000688947 */ /* 0x000fea0003800000 */
[-CC-:B------:R-:W-:Y:S01]  /*07f0*/  FFMA.RZ R7, R17, R13.reuse, R12.reuse ;  /* 0x0000000d11077223 */ /* 0x180fe2000000c00c */
[----:B------:R-:W-:Y:S02]  /*0800*/  VIADD R10, R11, 0x20 ;  /* 0x000000200b0a7836 */ /* 0x000fe40000000000 */
[-CC-:B------:R-:W-:Y:S01]  /*0810*/  FFMA.RM R8, R17, R13.reuse, R12.reuse ;  /* 0x0000000d11087223 */ /* 0x180fe2000000400c */
[----:B------:R-:W-:Y:S02]  /*0820*/  ISETP.NE.AND P3, PT, R11, RZ, PT ;  /* 0x000000ff0b00720c */ /* 0x000fe40003f65270 */
[----:B------:R-:W-:Y:S01]  /*0830*/  LOP3.LUT R9, R7, 0x7fffff, RZ, 0xc0, !PT ;  /* 0x007fffff07097812 */ /* 0x000fe200078ec0ff */
[----:B------:R-:W-:Y:S01]  /*0840*/  FFMA.RP R7, R17, R13, R12 ;  /* 0x0000000d11077223 */ /* 0x000fe2000000800c */
[----:B------:R-:W-:Y:S01]  /*0850*/  ISETP.NE.AND P1, PT, R11, RZ, PT ;  /* 0x000000ff0b00720c */ /* 0x000fe20003f25270 */
[----:B------:R-:W-:Y:S01]  /*0860*/  IMAD.MOV R11, RZ, RZ, -R11 ;  /* 0x000000ffff0b7224 */ /* 0x000fe200078e0a0b */
[----:B------:R-:W-:-:S02]  /*0870*/  LOP3.LUT R9, R9, 0x800000, RZ, 0xfc, !PT ;  /* 0x0080000009097812 */ /* 0x000fc400078efcff */
[----:B------:R-:W-:Y:S02]  /*0880*/  FSETP.NEU.FTZ.AND P0, PT, R7, R8, PT ;  /* 0x000000080700720b */ /* 0x000fe40003f1d000 */
[----:B------:R-:W-:Y:S02]  /*0890*/  SHF.L.U32 R10, R9, R10, RZ ;  /* 0x0000000a090a7219 */ /* 0x000fe400000006ff */
[----:B------:R-:W-:Y:S02]  /*08a0*/  SEL R8, R11, RZ, P3 ;  /* 0x000000ff0b087207 */ /* 0x000fe40001800000 */
[----:B------:R-:W-:Y:S02]  /*08b0*/  ISETP.NE.AND P1, PT, R10, RZ, P1 ;  /* 0x000000ff0a00720c */ /* 0x000fe40000f25270 */
[----:B------:R-:W-:Y:S02]  /*08c0*/  SHF.R.U32.HI R8, RZ, R8, R9 ;  /* 0x00000008ff087219 */ /* 0x000fe40000011609 */
[----:B------:R-:W-:-:S02]  /*08d0*/  PLOP3.LUT P0, PT, P0, P1, PT, 0xf8, 0x8f ;  /* 0x00000000008f781c */ /* 0x000fc40000703f70 */
[----:B------:R-:W-:Y:S02]  /*08e0*/  SHF.R.U32.HI R10, RZ, 0x1, R8 ;  /* 0x00000001ff0a7819 */ /* 0x000fe40000011608 */
[----:B------:R-:W-:-:S04]  /*08f0*/  SEL R7, RZ, 0x1, !P0 ;  /* 0x00000001ff077807 */ /* 0x000fc80004000000 */
[----:B------:R-:W-:-:S04]  /*0900*/  LOP3.LUT R7, R7, 0x1, R10, 0xf8, !PT ;  /* 0x0000000107077812 */ /* 0x000fc800078ef80a */
[----:B------:R-:W-:-:S05]  /*0910*/  LOP3.LUT R7, R7, R8, RZ, 0xc0, !PT ;  /* 0x0000000807077212 */ /* 0x000fca00078ec0ff */
[----:B------:R-:W-:-:S05]  /*0920*/  IMAD.IADD R7, R10, 0x1, R7 ;  /* 0x000000010a077824 */ /* 0x000fca00078e0207 */
[----:B------:R-:W-:Y:S01]  /*0930*/  LOP3.LUT R0, R7, R0, RZ, 0xfc, !PT ;  /* 0x0000000007007212 */ /* 0x000fe200078efcff */
[----:B------:R-:W-:Y:S06]  /*0940*/  BRA `(.L_x_38) ;  /* 0x0000000000107947 */ /* 0x000fec0003800000 */
.L_x_37:
[----:B------:R-:W-:-:S04]  /*0950*/  LOP3.LUT R0, R0, 0x80000000, RZ, 0xc0, !PT ;  /* 0x8000000000007812 */ /* 0x000fc800078ec0ff */
[----:B------:R-:W-:Y:S01]  /*0960*/  LOP3.LUT R0, R0, 0x7f800000, RZ, 0xfc, !PT ;  /* 0x7f80000000007812 */ /* 0x000fe200078efcff */
[----:B------:R-:W-:Y:S06]  /*0970*/  BRA `(.L_x_38) ;  /* 0x0000000000047947 */ /* 0x000fec0003800000 */
.L_x_36:
[----:B------:R-:W-:-:S07]  /*0980*/  IMAD R0, R7, 0x800000, R0 ;  /* 0x0080000007007824 */ /* 0x000fce00078e0200 */
.L_x_38:
[----:B------:R-:W-:Y:S05]  /*0990*/  BSYNC.RECONVERGENT B2 ;  /* 0x0000000000027941 */ /* 0x000fea0003800200 */
.L_x_35:
[----:B------:R-:W-:Y:S05]  /*09a0*/  BRA `(.L_x_39) ;  /* 0x0000000000207947 */ /* 0x000fea0003800000 */
.L_x_34:
[----:B------:R-:W-:-:S04]  /*09b0*/  LOP3.LUT R0, R11, 0x80000000, R10, 0x48, !PT ;  /* 0x800000000b007812 */ /* 0x000fc800078e480a */
[----:B------:R-:W-:Y:S01]  /*09c0*/  LOP3.LUT R0, R0, 0x7f800000, RZ, 0xfc, !PT ;  /* 0x7f80000000007812 */ /* 0x000fe200078efcff */
[----:B------:R-:W-:Y:S06]  /*09d0*/  BRA `(.L_x_39) ;  /* 0x0000000000147947 */ /* 0x000fec0003800000 */
.L_x_33:
[----:B------:R-:W-:Y:S01]  /*09e0*/  LOP3.LUT R0, R11, 0x80000000, R10, 0x48, !PT ;  /* 0x800000000b007812 */ /* 0x000fe200078e480a */
[----:B------:R-:W-:Y:S06]  /*09f0*/  BRA `(.L_x_39) ;  /* 0x00000000000c7947 */ /* 0x000fec0003800000 */
.L_x_32:
[----:B------:R-:W0:Y:S01]  /*0a00*/  MUFU.RSQ R0, -QNAN ;  /* 0xffc0000000007908 */ /* 0x000e220000001400 */
[----:B------:R-:W-:Y:S05]  /*0a10*/  BRA `(.L_x_39) ;  /* 0x0000000000047947 */ /* 0x000fea0003800000 */
.L_x_31:
[----:B------:R-:W-:-:S07]  /*0a20*/  FADD.FTZ R0, R0, R3 ;  /* 0x0000000300007221 */ /* 0x000fce0000010000 */
.L_x_39:
[----:B------:R-:W-:Y:S05]  /*0a30*/  BSYNC.RECONVERGENT B1 ;  /* 0x0000000000017941 */ /* 0x000fea0003800200 */
.L_x_29:
[----:B------:R-:W-:-:S04]  /*0a40*/  IMAD.MOV.U32 R7, RZ, RZ, 0x0 ;  /* 0x00000000ff077424 */ /* 0x000fc800078e00ff */
[----:B0-----:R-:W-:Y:S05]  /*0a50*/  RET.REL.NODEC R6 `(_Z4FasePfP6float2ii) ;  /* 0xfffffff406687950 */ /* 0x001fea0003c3ffff */
.L_x_40:
        /* <DEDUP_REMOVED lines=10> */
.L_x_134:


//--------------------- .text._Z10IntensidadPfP6float2ii --------------------------
	.section	.text._Z10IntensidadPfP6float2ii,"ax",@progbits
	.align	128
        .global         _Z10IntensidadPfP6float2ii
        .type           _Z10IntensidadPfP6float2ii,@function
        .size           _Z10IntensidadPfP6float2ii,(.L_x_135 - _Z10IntensidadPfP6float2ii)
        .other          _Z10IntensidadPfP6float2ii,@"STO_CUDA_ENTRY STV_DEFAULT"
_Z10IntensidadPfP6float2ii:
.text._Z10IntensidadPfP6float2ii:
        /* <DEDUP_REMOVED lines=13> */
[----:B----4-:R-:W-:-:S05]  /*00d0*/  IMAD.WIDE R28, R2, 0x8, R28 ;  /* 0x00000008021c7825 */ /* 0x010fca00078e021c */
[----:B---3--:R-:W2:Y:S01]  /*00e0*/  LDG.E R26, desc[UR8][R28.64] ;  /* 0x000000081c1a7981 */ /* 0x008ea2000c1e1900 */
[----:B------:R-:W-:Y:S01]  /*00f0*/  BSSY.RECONVERGENT B0, `(.L_x_41) ;  /* 0x0000009000007945 */ /* 0x000fe20003800200 */
[----:B------:R-:W-:Y:S01]  /*0100*/  MOV R0, 0x180 ;  /* 0x0000018000007802 */ /* 0x000fe20000000f00 */
[----:B------:R-:W-:Y:S01]  /*0110*/  UMOV UR4, URZ ;  /* 0x000000ff00047c82 */ /* 0x000fe20008000000 */
[----:B------:R-:W-:Y:S01]  /*0120*/  UMOV UR5, 0x40000000 ;  /* 0x4000000000057882 */ /* 0x000fe20000000000 */
[----:B--2---:R-:W0:Y:S02]  /*0130*/  F2F.F64.F32 R24, R26 ;  /* 0x0000001a00187310 */ /* 0x004e240000201800 */
[----:B0-----:R-:W-:-:S10]  /*0140*/  DADD R4, -RZ, |R24| ;  /* 0x00000000ff047229 */ /* 0x001fd40000000518 */
[----:B------:R-:W-:Y:S02]  /*0150*/  IMAD.MOV.U32 R10, RZ, RZ, R4 ;  /* 0x000000ffff0a7224 */ /* 0x000fe400078e0004 */
[----:B------:R-:W-:-:S07]  /*0160*/  IMAD.MOV.U32 R27, RZ, RZ, R5 ;  /* 0x000000ffff1b7224 */ /* 0x000fce00078e0005 */
[----:B------:R-:W-:Y:S05]  /*0170*/  CALL.REL.NOINC `($_Z10IntensidadPfP6float2ii$__internal_accurate_pow) ;  /* 0x0000000000c87944 */ /* 0x000fea0003c00000 */
[----:B------:R-:W-:Y:S05]  /*0180*/  BSYNC.RECONVERGENT B0 ;  /* 0x0000000000007941 */ /* 0x000fea0003800200 */
.L_x_41:
[----:B------:R-:W2:Y:S01]  /*0190*/  LDG.E R3, desc[UR8][R28.64+0x4] ;  /* 0x000004081c037981 */ /* 0x000ea2000c1e1900 */
[----:B------:R-:W-:Y:S01]  /*01a0*/  DADD R8, R24, 2 ;  /* 0x4000000018087429 */ /* 0x000fe20000000000 */
[C---:B------:R-:W-:Y:S01]  /*01b0*/  FSETP.NEU.AND P1, PT, R26.reuse, RZ, PT ;  /* 0x000000ff1a00720b */ /* 0x040fe20003f2d000 */
[----:B------:R-:W-:Y:S01]  /*01c0*/  BSSY.RECONVERGENT B0, `(.L_x_42) ;  /* 0x000000f000007945 */ /* 0x000fe20003800200 */
[----:B------:R-:W-:-:S07]  /*01d0*/  FSETP.NEU.AND P0, PT, R26, 1, PT ;  /* 0x3f8000001a00780b */ /* 0x000fce0003f0d000 */
[----:B------:R-:W-:-:S04]  /*01e0*/  LOP3.LUT R0, R9, 0x7ff00000, RZ, 0xc0, !PT ;  /* 0x7ff0000009007812 */ /* 0x000fc800078ec0ff */
[----:B------:R-:W-:Y:S02]  /*01f0*/  ISETP.NE.AND P2, PT, R0, 0x7ff00000, PT ;  /* 0x7ff000000000780c */ /* 0x000fe40003f45270 */
[----:B------:R-:W-:Y:S01]  /*0200*/  @!P1 CS2R R6, SRZ ;  /* 0x0000000000069805 */ /* 0x000fe2000001ff00 */
[----:B--2---:R-:W0:Y:S02]  /*0210*/  F2F.F64.F32 R4, R3 ;  /* 0x0000000300047310 */ /* 0x004e240000201800 */
[----:B0-----:R-:W-:-:S10]  /*0220*/  DADD R8, -RZ, |R4| ;  /* 0x00000000ff087229 */ /* 0x001fd40000000504 */
[----:B------:R-:W-:Y:S01]  /*0230*/  IMAD.MOV.U32 R10, RZ, RZ, R8 ;  /* 0x000000ffff0a7224 */ /* 0x000fe200078e0008 */
[----:B------:R-:W-:Y:S06]  /*0240*/  @P2 BRA `(.L_x_43) ;  /* 0x0000000000182947 */ /* 0x000fec0003800000 */
[----:B------:R-:W-:-:S13]  /*0250*/  FSETP.NAN.AND P1, PT, R26, R26, PT ;  /* 0x0000001a1a00720b */ /* 0x000fda0003f28000 */
[----:B------:R-:W-:Y:S01]  /*0260*/  @P1 DADD R6, R24, 2 ;  /* 0x4000000018061429 */ /* 0x000fe20000000000 */
[----:B------:R-:W-:Y:S10]  /*0270*/  @P1 BRA `(.L_x_43) ;  /* 0x00000000000c1947 */ /* 0x000ff40003800000 */
[----:B------:R-:W-:-:S14]  /*0280*/  DSETP.NEU.AND P1, PT, |R24|, +INF , PT ;  /* 0x7ff000001800742a */ /* 0x000fdc0003f2d200 */
[----:B------:R-:W-:Y:S02]  /*0290*/  @!P1 IMAD.MOV.U32 R6, RZ, RZ, 0x0 ;  /* 0x00000000ff069424 */ /* 0x000fe400078e00ff */
[----:B------:R-:W-:-:S07]  /*02a0*/  @!P1 IMAD.MOV.U32 R7, RZ, RZ, 0x7ff00000 ;  /* 0x7ff00000ff079424 */ /* 0x000fce00078e00ff */
.L_x_43:
[----:B------:R-:W-:Y:S05]  /*02b0*/  BSYNC.RECONVERGENT B0 ;  /* 0x0000000000007941 */ /* 0x000fea0003800200 */
.L_x_42:
[----:B------:R-:W-:Y:S01]  /*02c0*/  BSSY.RECONVERGENT B0, `(.L_x_44) ;  /* 0x0000006000007945 */ /* 0x000fe20003800200 */
[----:B------:R-:W-:Y:S01]  /*02d0*/  FSEL R24, R6, RZ, P0 ;  /* 0x000000ff06187208 */ /* 0x000fe20000000000 */
[----:B------:R-:W-:Y:S01]  /*02e0*/  IMAD.MOV.U32 R27, RZ, RZ, R9 ;  /* 0x000000ffff1b7224 */ /* 0x000fe200078e0009 */
[----:B------:R-:W-:Y:S02]  /*02f0*/  FSEL R25, R7, 1.875, P0 ;  /* 0x3ff0000007197808 */ /* 0x000fe40000000000 */
[----:B------:R-:W-:-:S07]  /*0300*/  MOV R0, 0x320 ;  /* 0x0000032000007802 */ /* 0x000fce0000000f00 */
[----:B------:R-:W-:Y:S05]  /*0310*/  CALL.REL.NOINC `($_Z10IntensidadPfP6float2ii$__internal_accurate_pow) ;  /* 0x0000000000607944 */ /* 0x000fea0003c00000 */
[----:B------:R-:W-:Y:S05]  /*0320*/  BSYNC.RECONVERGENT B0 ;  /* 0x0000000000007941 */ /* 0x000fea0003800200 */
.L_x_44:
[----:B------:R-:W-:Y:S01]  /*0330*/  DADD R8, R4, 2 ;  /* 0x4000000004087429 */ /* 0x000fe20000000000 */
[----:B------:R-:W0:Y:S01]  /*0340*/  LDC.64 R10, c[0x0][0x380] ;  /* 0x0000e000ff0a7b82 */ /* 0x000e220000000a00 */
[C---:B------:R-:W-:Y:S01]  /*0350*/  FSETP.NEU.AND P1, PT, R3.reuse, RZ, PT ;  /* 0x000000ff0300720b */ /* 0x040fe20003f2d000 */
[----:B------:R-:W-:Y:S01]  /*0360*/  BSSY.RECONVERGENT B0, `(.L_x_45) ;  /* 0x000000c000007945 */ /* 0x000fe20003800200 */
        /* <DEDUP_REMOVED lines=11> */
.L_x_46:
[----:B------:R-:W-:Y:S05]  /*0420*/  BSYNC.RECONVERGENT B0 ;  /* 0x0000000000007941 */ /* 0x000fea0003800200 */
.L_x_45:
[----:B------:R-:W-:Y:S01]  /*0430*/  FSEL R4, R6, RZ, P0 ;  /* 0x000000ff06047208 */ /* 0x000fe20000000000 */
[----:B0-----:R-:W-:Y:S01]  /*0440*/  IMAD.WIDE R2, R2, 0x4, R10 ;  /* 0x0000000402027825 */ /* 0x001fe200078e020a */
[----:B------:R-:W-:-:S06]  /*0450*/  FSEL R5, R7, 1.875, P0 ;  /* 0x3ff0000007057808 */ /* 0x000fcc0000000000 */
[----:B------:R-:W-:-:S10]  /*0460*/  DADD R24, R24, R4 ;  /* 0x0000000018187229 */ /* 0x000fd40000000004 */
[----:B------:R-:W0:Y:S02]  /*0470*/  F2F.F32.F64 R25, R24 ;  /* 0x0000001800197310 */ /* 0x000e240000301000 */
[----:B0-----:R-:W-:Y:S01]  /*0480*/  STG.E desc[UR8][R2.64], R25 ;  /* 0x0000001902007986 */ /* 0x001fe2000c101908 */
[----:B------:R-:W-:Y:S05]  /*0490*/  EXIT ;  /* 0x000000000000794d */ /* 0x000fea0003800000 */
        .type           $_Z10IntensidadPfP6float2ii$__internal_accurate_pow,@function
        .size           $_Z10IntensidadPfP6float2ii$__internal_accurate_pow,(.L_x_135 - $_Z10IntensidadPfP6float2ii$__internal_accurate_pow)
$_Z10IntensidadPfP6float2ii$__internal_accurate_pow:
[----:B------:R-:W-:Y:S01]  /*04a0*/  ISETP.GT.U32.AND P0, PT, R27, 0xfffff, PT ;  /* 0x000fffff1b00780c */ /* 0x000fe20003f04070 */
[--C-:B------:R-:W-:Y:S01]  /*04b0*/  IMAD.MOV.U32 R7, RZ, RZ, R27.reuse ;  /* 0x000000ffff077224 */ /* 0x100fe200078e001b */
[----:B------:R-:W-:Y:S01]  /*04c0*/  MOV R6, R10 ;  /* 0x0000000a00067202 */ /* 0x000fe20000000f00 */
[--C-:B------:R-:W-:Y:S01]  /*04d0*/  IMAD.MOV.U32 R8, RZ, RZ, R27.reuse ;  /* 0x000000ffff087224 */ /* 0x100fe200078e001b */
[----:B------:R-:W-:Y:S01]  /*04e0*/  MOV R14, RZ ;  /* 0x000000ff000e7202 */ /* 0x000fe20000000f00 */
[----:B------:R-:W-:Y:S01]  /*04f0*/  IMAD.MOV.U32 R12, RZ, RZ, 0x41ad3b5a ;  /* 0x41ad3b5aff0c7424 */ /* 0x000fe200078e00ff */
[----:B------:R-:W-:Y:S01]  /*0500*/  UMOV UR6, 0x7d2cafe2 ;  /* 0x7d2cafe200067882 */ /* 0x000fe20000000000 */
[----:B------:R-:W-:Y:S01]  /*0510*/  IMAD.MOV.U32 R13, RZ, RZ, 0x3ed0f5d2 ;  /* 0x3ed0f5d2ff0d7424 */ /* 0x000fe200078e00ff */
[----:B------:R-:W-:Y:S01]  /*0520*/  UMOV UR7, 0x3eb0f5ff ;  /* 0x3eb0f5ff00077882 */ /* 0x000fe20000000000 */
[----:B------:R-:W-:Y:S01]  /*0530*/  SHF.R.U32.HI R27, RZ, 0x14, R27 ;  /* 0x00000014ff1b7819 */ /* 0x000fe2000001161b */
[----:B------:R-:W-:Y:S01]  /*0540*/  UMOV UR10, 0xfefa39ef ;  /* 0xfefa39ef000a7882 */ /* 0x000fe20000000000 */
[----:B------:R-:W-:-:S02]  /*0550*/  UMOV UR11, 0x3fe62e42 ;  /* 0x3fe62e42000b7882 */ /* 0x000fc40000000000 */
[----:B------:R-:W-:-:S10]  /*0560*/  @!P0 DMUL R6, R6, 1.80143985094819840000e+16 ;  /* 0x4350000006068828 */ /* 0x000fd40000000000 */
[----:B------:R-:W-:Y:S01]  /*0570*/  @!P0 IMAD.MOV.U32 R8, RZ, RZ, R7 ;  /* 0x000000ffff088224 */ /* 0x000fe200078e0007 */
[----:B------:R-:W-:Y:S01]  /*0580*/  @!P0 LEA.HI R27, R7, 0xffffffca, RZ, 0xc ;  /* 0xffffffca071b8811 */ /* 0x000fe200078f60ff */
[----:B------:R-:W-:-:S03]  /*0590*/  @!P0 IMAD.MOV.U32 R10, RZ, RZ, R6 ;  /* 0x000000ffff0a8224 */ /* 0x000fc600078e0006 */
[----:B------:R-:W-:Y:S01]  /*05a0*/  LOP3.LUT R8, R8, 0x800fffff, RZ, 0xc0, !PT ;  /* 0x800fffff08087812 */ /* 0x000fe200078ec0ff */
[----:B------:R-:W-:-:S03]  /*05b0*/  VIADD R6, R27, 0xfffffc01 ;  /* 0xfffffc011b067836 */ /* 0x000fc60000000000 */
[----:B------:R-:W-:-:S04]  /*05c0*/  LOP3.LUT R11, R8, 0x3ff00000, RZ, 0xfc, !PT ;  /* 0x3ff00000080b7812 */ /* 0x000fc800078efcff */
[----:B------:R-:W-:-:S13]  /*05d0*/  ISETP.GE.U32.AND P1, PT, R11, 0x3ff6a09f, PT ;  /* 0x3ff6a09f0b00780c */ /* 0x000fda0003f26070 */
[----:B------:R-:W-:Y:S02]  /*05e0*/  @P1 VIADD R9, R11, 0xfff00000 ;  /* 0xfff000000b091836 */ /* 0x000fe40000000000 */
[----:B------:R-:W-:Y:S02]  /*05f0*/  @P1 VIADD R6, R27, 0xfffffc02 ;  /* 0xfffffc021b061836 */ /* 0x000fe40000000000 */
[----:B------:R-:W-:-:S06]  /*0600*/  @P1 IMAD.MOV.U32 R11, RZ, RZ, R9 ;  /* 0x000000ffff0b1224 */ /* 0x000fcc00078e0009 */
[C---:B------:R-:W-:Y:S02]  /*0610*/  DADD R16, R10.reuse, 1 ;  /* 0x3ff000000a107429 */ /* 0x040fe40000000000 */
[----:B------:R-:W-:-:S04]  /*0620*/  DADD R10, R10, -1 ;  /* 0xbff000000a0a7429 */ /* 0x000fc80000000000 */
[----:B------:R-:W0:Y:S02]  /*0630*/  MUFU.RCP64H R15, R17 ;  /* 0x00000011000f7308 */ /* 0x000e240000001800 */
[----:B0-----:R-:W-:-:S08]  /*0640*/  DFMA R8, -R16, R14, 1 ;  /* 0x3ff000001008742b */ /* 0x001fd0000000010e */
[----:B------:R-:W-:-:S08]  /*0650*/  DFMA R8, R8, R8, R8 ;  /* 0x000000080808722b */ /* 0x000fd00000000008 */
[----:B------:R-:W-:-:S08]  /*0660*/  DFMA R14, R14, R8, R14 ;  /* 0x000000080e0e722b */ /* 0x000fd0000000000e */
[----:B------:R-:W-:-:S08]  /*0670*/  DMUL R8, R10, R14 ;  /* 0x0000000e0a087228 */ /* 0x000fd00000000000 */
[----:B------:R-:W-:-:S08]  /*0680*/  DFMA R8, R10, R14, R8 ;  /* 0x0000000e0a08722b */ /* 0x000fd00000000008 */
[----:B------:R-:W-:-:S08]  /*0690*/  DMUL R20, R8, R8 ;  /* 0x0000000808147228 */ /* 0x000fd00000000000 */
[----:B------:R-:W-:Y:S01]  /*06a0*/  DFMA R12, R20, UR6, R12 ;  /* 0x00000006140c7c2b */ /* 0x000fe2000800000c */
[----:B------:R-:W-:Y:S01]  /*06b0*/  UMOV UR6, 0x75488a3f ;  /* 0x75488a3f00067882 */ /* 0x000fe20000000000 */
[----:B------:R-:W-:-:S06]  /*06c0*/  UMOV UR7, 0x3ef3b20a ;  /* 0x3ef3b20a00077882 */ /* 0x000fcc0000000000 */
[----:B------:R-:W-:Y:S01]  /*06d0*/  DFMA R18, R20, R12, UR6 ;  /* 0x0000000614127e2b */ /* 0x000fe2000800000c */
[----:B------:R-:W-:Y:S01]  /*06e0*/  UMOV UR6, 0xe4faecd5 ;  /* 0xe4faecd500067882 */ /* 0x000fe20000000000 */
[----:B------:R-:W-:Y:S01]  /*06f0*/  UMOV UR7, 0x3f1745cd ;  /* 0x3f1745cd00077882 */ /* 0x000fe20000000000 */
[----:B------:R-:W-:-:S05]  /*0700*/  DADD R12, R10, -R8 ;  /* 0x000000000a0c7229 */ /* 0x000fca0000000808 */
[----:B------:R-:W-:Y:S01]  /*0710*/  DFMA R18, R20, R18, UR6 ;  /* 0x0000000614127e2b */ /* 0x000fe20008000012 */
[----:B------:R-:W-:Y:S01]  /*0720*/  UMOV UR6, 0x258a578b ;  /* 0x258a578b00067882 */ /* 0x000fe20000000000 */
[----:B------:R-:W-:Y:S01]  /*0730*/  UMOV UR7, 0x3f3c71c7 ;  /* 0x3f3c71c700077882 */ /* 0x000fe20000000000 */
[----:B------:R-:W-:-:S05]  /*0740*/  DADD R12, R12, R12 ;  /* 0x000000000c0c7229 */ /* 0x000fca000000000c */
[----:B------:R-:W-:Y:S01]  /*0750*/  DFMA R18, R20, R18, UR6 ;  /* 0x0000000614127e2b */ /* 0x000fe20008000012 */
[----:B------:R-:W-:Y:S01]  /*0760*/  UMOV UR6, 0x9242b910 ;  /* 0x9242b91000067882 */ /* 0x000fe20000000000 */
[----:B------:R-:W-:Y:S01]  /*0770*/  UMOV UR7, 0x3f624924 ;  /* 0x3f62492400077882 */ /* 0x000fe20000000000 */
[----:B------:R-:W-:-:S05]  /*0780*/  DFMA R12, R10, -R8, R12 ;  /* 0x800000080a0c722b */ /* 0x000fca000000000c */
[----:B------:R-:W-:Y:S01]  /*0790*/  DFMA R18, R20, R18, UR6 ;  /* 0x0000000614127e2b */ /* 0x000fe20008000012 */
[----:B------:R-:W-:Y:S01]  /*07a0*/  UMOV UR6, 0x99999dfb ;  /* 0x99999dfb00067882 */ /* 0x000fe20000000000 */
[----:B------:R-:W-:Y:S01]  /*07b0*/  UMOV UR7, 0x3f899999 ;  /* 0x3f89999900077882 */ /* 0x000fe20000000000 */
[----:B------:R-:W-:Y:S02]  /*07c0*/  DMUL R12, R14, R12 ;  /* 0x0000000c0e0c7228 */ /* 0x000fe40000000000 */
[----:B------:R-:W-:-:S03]  /*07d0*/  DMUL R14, R8, R8 ;  /* 0x00000008080e7228 */ /* 0x000fc60000000000 */
[----:B------:R-:W-:Y:S01]  /*07e0*/  DFMA R18, R20, R18, UR6 ;  /* 0x0000000614127e2b */ /* 0x000fe20008000012 */
[----:B------:R-:W-:Y:S01]  /*07f0*/  UMOV UR6, 0x55555555 ;  /* 0x5555555500067882 */ /* 0x000fe20000000000 */
[----:B------:R-:W-:-:S03]  /*0800*/  UMOV UR7, 0x3fb55555 ;  /* 0x3fb5555500077882 */ /* 0x000fc60000000000 */
[----:B------:R-:W-:-:S03]  /*0810*/  DFMA R22, R8, R8, -R14 ;  /* 0x000000080816722b */ /* 0x000fc6000000080e */
[----:B------:R-:W-:-:S08]  /*0820*/  DFMA R10, R20, R18, UR6 ;  /* 0x00000006140a7e2b */ /* 0x000fd00008000012 */
[----:B------:R-:W-:Y:S01]  /*0830*/  DADD R16, -R10, UR6 ;  /* 0x000000060a107e29 */ /* 0x000fe20008000100 */
[----:B------:R-:W-:Y:S01]  /*0840*/  UMOV UR6, 0xb9e7b0 ;  /* 0x00b9e7b000067882 */ /* 0x000fe20000000000 */
[----:B------:R-:W-:-:S06]  /*0850*/  UMOV UR7, 0x3c46a4cb ;  /* 0x3c46a4cb00077882 */ /* 0x000fcc0000000000 */
[----:B------:R-:W-:Y:S02]  /*0860*/  DFMA R16, R20, R18, R16 ;  /* 0x000000121410722b */ /* 0x000fe40000000010 */
[----:B------:R-:W-:Y:S01]  /*0870*/  DMUL R18, R8, R14 ;  /* 0x0000000e08127228 */ /* 0x000fe20000000000 */
[----:B------:R-:W-:Y:S02]  /*0880*/  VIADD R21, R13, 0x100000 ;  /* 0x001000000d157836 */ /* 0x000fe40000000000 */
[----:B------:R-:W-:-:S03]  /*0890*/  IMAD.MOV.U32 R20, RZ, RZ, R12 ;  /* 0x000000ffff147224 */ /* 0x000fc600078e000c */
[----:B------:R-:W-:Y:S01]  /*08a0*/  DADD R16, R16, -UR6 ;  /* 0x8000000610107e29 */ /* 0x000fe20008000000 */
[----:B------:R-:W-:Y:S01]  /*08b0*/  UMOV UR6, 0x80000000 ;  /* 0x8000000000067882 */ /* 0x000fe20000000000 */
[----:B------:R-:W-:Y:S01]  /*08c0*/  UMOV UR7, 0x43300000 ;  /* 0x4330000000077882 */ /* 0x000fe20000000000 */
[C---:B------:R-:W-:Y:S02]  /*08d0*/  DFMA R20, R8.reuse, R20, R22 ;  /* 0x000000140814722b */ /* 0x040fe40000000016 */
[----:B------:R-:W-:-:S08]  /*08e0*/  DFMA R22, R8, R14, -R18 ;  /* 0x0000000e0816722b */ /* 0x000fd00000000812 */
[----:B------:R-:W-:Y:S02]  /*08f0*/  DFMA R22, R12, R14, R22 ;  /* 0x0000000e0c16722b */ /* 0x000fe40000000016 */
[----:B------:R-:W-:-:S06]  /*0900*/  DADD R14, R10, R16 ;  /* 0x000000000a0e7229 */ /* 0x000fcc0000000010 */
[----:B------:R-:W-:Y:S02]  /*0910*/  DFMA R20, R8, R20, R22 ;  /* 0x000000140814722b */ /* 0x000fe40000000016 */
[----:B------:R-:W-:Y:S02]  /*0920*/  DADD R22, R10, -R14 ;  /* 0x000000000a167229 */ /* 0x000fe4000000080e */
[----:B------:R-:W-:-:S06]  /*0930*/  DMUL R10, R14, R18 ;  /* 0x000000120e0a7228 */ /* 0x000fcc0000000000 */
[----:B------:R-:W-:Y:S02]  /*0940*/  DADD R22, R16, R22 ;  /* 0x0000000010167229 */ /* 0x000fe40000000016 */
[----:B------:R-:W-:-:S08]  /*0950*/  DFMA R16, R14, R18, -R10 ;  /* 0x000000120e10722b */ /* 0x000fd0000000080a */
        /* <DEDUP_REMOVED lines=9> */
[----:B------:R-:W-:Y:S01]  /*09f0*/  DADD R12, R12, R8 ;  /* 0x000000000c0c7229 */ /* 0x000fe20000000008 */
[----:B------:R-:W-:Y:S01]  /*0a00*/  HFMA2 R9, -RZ, RZ, 3.59375, 0 ;  /* 0x43300000ff097431 */ /* 0x000fe200000001ff */
[----:B------:R-:W-:-:S06]  /*0a10*/  LOP3.LUT R8, R6, 0x80000000, RZ, 0x3c, !PT ;  /* 0x8000000006087812 */ /* 0x000fcc00078e3cff */
[----:B------:R-:W-:Y:S02]  /*0a20*/  DADD R10, R14, R12 ;  /* 0x000000000e0a7229 */ /* 0x000fe4000000000c */
[----:B------:R-:W-:Y:S01]  /*0a30*/  DADD R8, R8, -UR6 ;  /* 0x8000000608087e29 */ /* 0x000fe20008000000 */
[----:B------:R-:W-:Y:S01]  /*0a40*/  UMOV UR6, 0xfefa39ef ;  /* 0xfefa39ef00067882 */ /* 0x000fe20000000000 */
[----:B------:R-:W-:-:S04]  /*0a50*/  UMOV UR7, 0x3fe62e42 ;  /* 0x3fe62e4200077882 */ /* 0x000fc80000000000 */
[--C-:B------:R-:W-:Y:S02]  /*0a60*/  DADD R16, R14, -R10.reuse ;  /* 0x000000000e107229 */ /* 0x100fe4000000080a */
[----:B------:R-:W-:Y:S01]  /*0a70*/  DFMA R6, R8, UR6, R10 ;  /* 0x0000000608067c2b */ /* 0x000fe2000800000a */
[----:B------:R-:W-:Y:S01]  /*0a80*/  UMOV UR6, 0x3b39803f ;  /* 0x3b39803f00067882 */ /* 0x000fe20000000000 */
[----:B------:R-:W-:-:S04]  /*0a90*/  UMOV UR7, 0x3c7abc9e ;  /* 0x3c7abc9e00077882 */ /* 0x000fc80000000000 */
[----:B------:R-:W-:Y:S02]  /*0aa0*/  DADD R16, R12, R16 ;  /* 0x000000000c107229 */ /* 0x000fe40000000010 */
[----:B------:R-:W-:-:S08]  /*0ab0*/  DFMA R14, R8, -UR10, R6 ;  /* 0x8000000a080e7c2b */ /* 0x000fd00008000006 */
        /* <DEDUP_REMOVED lines=66> */
[----:B------:R-:W-:-:S04]  /*0ee0*/  @!P1 SHF.R.S32.HI R7, RZ, 0x1, R7 ;  /* 0x00000001ff079819 */ /* 0x000fc80000011407 */
[----:B------:R-:W-:Y:S01]  /*0ef0*/  @!P1 IADD3 R6, PT, PT, R6, -R7, RZ ;  /* 0x8000000706069210 */ /* 0x000fe20007ffe0ff */
[----:B------:R-:W-:-:S03]  /*0f00*/  @!P1 IMAD R11, R7, 0x100000, R11 ;  /* 0x00100000070b9824 */ /* 0x000fc600078e020b */
[----:B------:R-:W-:Y:S01]  /*0f10*/  @!P1 LEA R7, R6, 0x3ff00000, 0x14 ;  /* 0x3ff0000006079811 */ /* 0x000fe200078ea0ff */
[----:B------:R-:W-:-:S06]  /*0f20*/  @!P1 IMAD.MOV.U32 R6, RZ, RZ, RZ ;  /* 0x000000ffff069224 */ /* 0x000fcc00078e00ff */
[----:B------:R-:W-:-:S11]  /*0f30*/  @!P1 DMUL R12, R10, R6 ;  /* 0x000000060a0c9228 */ /* 0x000fd60000000000 */
.L_x_47:
[----:B------:R-:W-:Y:S01]  /*0f40*/  DFMA R14, R14, R12, R12 ;  /* 0x0000000c0e0e722b */ /* 0x000fe2000000000c */
[----:B------:R-:W-:Y:S01]  /*0f50*/  IMAD.MOV.U32 R8, RZ, RZ, R0 ;  /* 0x000000ffff087224 */ /* 0x000fe200078e0000 */
[----:B------:R-:W-:Y:S01]  /*0f60*/  DSETP.NEU.AND P0, PT, |R12|, +INF , PT ;  /* 0x7ff000000c00742a */ /* 0x000fe20003f0d200 */
[----:B------:R-:W-:-:S07]  /*0f70*/  IMAD.MOV.U32 R9, RZ, RZ, 0x0 ;  /* 0x00000000ff097424 */ /* 0x000fce00078e00ff */
[----:B------:R-:W-:Y:S02]  /*0f80*/  FSEL R6, R12, R14, !P0 ;  /* 0x0000000e0c067208 */ /* 0x000fe40004000000 */
[----:B------:R-:W-:Y:S01]  /*0f90*/  FSEL R7, R13, R15, !P0 ;  /* 0x0000000f0d077208 */ /* 0x000fe20004000000 */
[----:B------:R-:W-:Y:S06]  /*0fa0*/  RET.REL.NODEC R8 `(_Z10IntensidadPfP6float2ii) ;  /* 0xfffffff008147950 */ /* 0x000fec0003c3ffff */
.L_x_48:
        /* <DEDUP_REMOVED lines=13> */
.L_x_135:


//--------------------- .text._Z12Amplitud_logPfP6float2ii --------------------------
	.section	.text._Z12Amplitud_logPfP6float2ii,"ax",@progbits
	.align	128
        .global         _Z12Amplitud_logPfP6float2ii
        .type           _Z12Amplitud_logPfP6float2ii,@function
        .size           _Z12Amplitud_logPfP6float2ii,(.L_x_137 - _Z12Amplitud_logPfP6float2ii)
        .other          _Z12Amplitud_logPfP6float2ii,@"STO_CUDA_ENTRY STV_DEFAULT"
_Z12Amplitud_logPfP6float2ii:
.text._Z12Amplitud_logPfP6float2ii:
        /* <DEDUP_REMOVED lines=23> */
[----:B------:R-:W-:Y:S05]  /*0170*/  CALL.REL.NOINC `($_Z12Amplitud_logPfP6float2ii$__internal_accurate_pow) ;  /* 0x0000000800507944 */ /* 0x000fea0003c00000 */
[----:B------:R-:W-:Y:S05]  /*0180*/  BSYNC.RECONVERGENT B0 ;  /* 0x0000000000007941 */ /* 0x000fea0003800200 */
.L_x_49:
[----:B------:R-:W2:Y:S01]  /*0190*/  LDG.E R3, desc[UR8][R28.64+0x4] ;  /* 0x000004081c037981 */ /* 0x000ea2000c1e1900 */
[----:B------:R-:W-:Y:S01]  /*01a0*/  DADD R6, R24, 2 ;  /* 0x4000000018067429 */ /* 0x000fe20000000000 */
[C---:B------:R-:W-:Y:S01]  /*01b0*/  FSETP.NEU.AND P1, PT, R26.reuse, RZ, PT ;  /* 0x000000ff1a00720b */ /* 0x040fe20003f2d000 */
[----:B------:R-:W-:Y:S01]  /*01c0*/  BSSY.RECONVERGENT B0, `(.L_x_50) ;  /* 0x0000011000007945 */ /* 0x000fe20003800200 */
[----:B------:R-:W-:-:S07]  /*01d0*/  FSETP.NEU.AND P0, PT, R26, 1, PT ;  /* 0x3f8000001a00780b */ /* 0x000fce0003f0d000 */
[----:B------:R-:W-:Y:S02]  /*01e0*/  LOP3.LUT R6, R7, 0x7ff00000, RZ, 0xc0, !PT ;  /* 0x7ff0000007067812 */ /* 0x000fe400078ec0ff */
[----:B------:R-:W-:Y:S02]  /*01f0*/  MOV R7, R11 ;  /* 0x0000000b00077202 */ /* 0x000fe40000000f00 */
[----:B------:R-:W-:Y:S01]  /*0200*/  ISETP.NE.AND P2, PT, R6, 0x7ff00000, PT ;  /* 0x7ff000000600780c */ /* 0x000fe20003f45270 */
[----:B------:R-:W-:Y:S01]  /*0210*/  IMAD.MOV.U32 R6, RZ, RZ, R10 ;  /* 0x000000ffff067224 */ /* 0x000fe200078e000a */
        /* <DEDUP_REMOVED lines=11> */
.L_x_51:
[----:B------:R-:W-:Y:S05]  /*02d0*/  BSYNC.RECONVERGENT B0 ;  /* 0x0000000000007941 */ /* 0x000fea0003800200 */
.L_x_50:
[----:B------:R-:W-:Y:S01]  /*02e0*/  BSSY.RECONVERGENT B0, `(.L_x_52) ;  /* 0x0000006000007945 */ /* 0x000fe20003800200 */
[----:B------:R-:W-:Y:S02]  /*02f0*/  FSEL R24, R6, RZ, P0 ;  /* 0x000000ff06187208 */ /* 0x000fe40000000000 */
[----:B------:R-:W-:Y:S02]  /*0300*/  FSEL R25, R7, 1.875, P0 ;  /* 0x3ff0000007197808 */ /* 0x000fe40000000000 */
[----:B------:R-:W-:Y:S02]  /*0310*/  MOV R27, R9 ;  /* 0x00000009001b7202 */ /* 0x000fe40000000f00 */
[----:B------:R-:W-:-:S07]  /*0320*/  MOV R0, 0x340 ;  /* 0x0000034000007802 */ /* 0x000fce0000000f00 */
[----:B------:R-:W-:Y:S05]  /*0330*/  CALL.REL.NOINC `($_Z12Amplitud_logPfP6float2ii$__internal_accurate_pow) ;  /* 0x0000000400e07944 */ /* 0x000fea0003c00000 */
[----:B------:R-:W-:Y:S05]  /*0340*/  BSYNC.RECONVERGENT B0 ;  /* 0x0000000000007941 */ /* 0x000fea0003800200 */
.L_x_52:
[----:B------:R-:W-:Y:S01]  /*0350*/  DADD R6, R4, 2 ;  /* 0x4000000004067429 */ /* 0x000fe20000000000 */
[C---:B------:R-:W-:Y:S01]  /*0360*/  FSETP.NEU.AND P1, PT, R3.reuse, RZ, PT ;  /* 0x000000ff0300720b */ /* 0x040fe20003f2d000 */
[----:B------:R-:W-:Y:S01]  /*0370*/  BSSY.RECONVERGENT B0, `(.L_x_53) ;  /* 0x000000e000007945 */ /* 0x000fe20003800200 */
[----:B------:R-:W-:-:S07]  /*0380*/  FSETP.NEU.AND P0, PT, R3, 1, PT ;  /* 0x3f8000000300780b */ /* 0x000fce0003f0d000 */
[----:B------:R-:W-:Y:S01]  /*0390*/  LOP3.LUT R6, R7, 0x7ff00000, RZ, 0xc0, !PT ;  /* 0x7ff0000007067812 */ /* 0x000fe200078ec0ff */
[----:B------:R-:W-:-:S03]  /*03a0*/  IMAD.MOV.U32 R7, RZ, RZ, R11 ;  /* 0x000000ffff077224 */ /* 0x000fc600078e000b */
[----:B------:R-:W-:Y:S01]  /*03b0*/  ISETP.NE.AND P2, PT, R6, 0x7ff00000, PT ;  /* 0x7ff000000600780c */ /* 0x000fe20003f45270 */
[----:B------:R-:W-:Y:S01]  /*03c0*/  IMAD.MOV.U32 R6, RZ, RZ, R10 ;  /* 0x000000ffff067224 */ /* 0x000fe200078e000a */
[----:B------:R-:W-:-:S11]  /*03d0*/  @!P1 CS2R R6, SRZ ;  /* 0x0000000000069805 */ /* 0x000fd6000001ff00 */
[----:B------:R-:W-:Y:S05]  /*03e0*/  @P2 BRA `(.L_x_54) ;  /* 0x0000000000182947 */ /* 0x000fea0003800000 */
[----:B------:R-:W-:-:S13]  /*03f0*/  FSETP.NAN.AND P1, PT, R3, R3, PT ;  /* 0x000000030300720b */ /* 0x000fda0003f28000 */
[----:B------:R-:W-:Y:S01]  /*0400*/  @P1 DADD R6, R4, 2 ;  /* 0x4000000004061429 */ /* 0x000fe20000000000 */
[----:B------:R-:W-:Y:S10]  /*0410*/  @P1 BRA `(.L_x_54) ;  /* 0x00000000000c1947 */ /* 0x000ff40003800000 */
[----:B------:R-:W-:-:S14]  /*0420*/  DSETP.NEU.AND P1, PT, |R4|, +INF , PT ;  /* 0x7ff000000400742a */ /* 0x000fdc0003f2d200 */
[----:B------:R-:W-:Y:S01]  /*0430*/  @!P1 IMAD.MOV.U32 R6, RZ, RZ, 0x0 ;  /* 0x00000000ff069424 */ /* 0x000fe200078e00ff */
[----:B------:R-:W-:-:S07]  /*0440*/  @!P1 MOV R7, 0x7ff00000 ;  /* 0x7ff0000000079802 */ /* 0x000fce0000000f00 */
.L_x_54:
[----:B------:R-:W-:Y:S05]  /*0450*/  BSYNC.RECONVERGENT B0 ;  /* 0x0000000000007941 */ /* 0x000fea0003800200 */
.L_x_53:
[----:B------:R-:W-:Y:S01]  /*0460*/  FSEL R4, R6, RZ, P0 ;  /* 0x000000ff06047208 */ /* 0x000fe20000000000 */
[----:B------:R-:W-:Y:S01]  /*0470*/  IMAD.MOV.U32 R8, RZ, RZ, 0x0 ;  /* 0x00000000ff087424 */ /* 0x000fe200078e00ff */
[----:B------:R-:W-:Y:S01]  /*0480*/  FSEL R5, R7, 1.875, P0 ;  /* 0x3ff0000007057808 */ /* 0x000fe20000000000 */
[----:B------:R-:W-:Y:S01]  /*0490*/  IMAD.MOV.U32 R9, RZ, RZ, 0x3fd80000 ;  /* 0x3fd80000ff097424 */ /* 0x000fe200078e00ff */
[----:B------:R-:W-:Y:S04]  /*04a0*/  BSSY.RECONVERGENT B0, `(.L_x_55) ;  /* 0x0000012000007945 */ /* 0x000fe80003800200 */
[----:B------:R-:W-:-:S06]  /*04b0*/  DADD R24, R24, R4 ;  /* 0x0000000018187229 */ /* 0x000fcc0000000004 */
[----:B------:R-:W0:Y:S04]  /*04c0*/  MUFU.RSQ64H R5, R25 ;  /* 0x0000001900057308 */ /* 0x000e280000001c00 */
[----:B------:R-:W-:-:S05]  /*04d0*/  VIADD R4, R25, 0xfcb00000 ;  /* 0xfcb0000019047836 */ /* 0x000fca0000000000 */
[----:B------:R-:W-:Y:S01]  /*04e0*/  ISETP.GE.U32.AND P0, PT, R4, 0x7ca00000, PT ;  /* 0x7ca000000400780c */ /* 0x000fe20003f06070 */
[----:B0-----:R-:W-:-:S08]  /*04f0*/  DMUL R6, R4, R4 ;  /* 0x0000000404067228 */ /* 0x001fd00000000000 */
[----:B------:R-:W-:-:S08]  /*0500*/  DFMA R6, R24, -R6, 1 ;  /* 0x3ff000001806742b */ /* 0x000fd00000000806 */
[----:B------:R-:W-:Y:S02]  /*0510*/  DFMA R8, R6, R8, 0.5 ;  /* 0x3fe000000608742b */ /* 0x000fe40000000008 */
[----:B------:R-:W-:-:S08]  /*0520*/  DMUL R6, R4, R6 ;  /* 0x0000000604067228 */ /* 0x000fd00000000000 */
[----:B------:R-:W-:-:S08]  /*0530*/  DFMA R10, R8, R6, R4 ;  /* 0x00000006080a722b */ /* 0x000fd00000000004 */
[----:B------:R-:W-:Y:S02]  /*0540*/  DMUL R12, R24, R10 ;  /* 0x0000000a180c7228 */ /* 0x000fe40000000000 */
[----:B------:R-:W-:Y:S01]  /*0550*/  IADD3 R9, PT, PT, R11, -0x100000, RZ ;  /* 0xfff000000b097810 */ /* 0x000fe20007ffe0ff */
[----:B------:R-:W-:-:S05]  /*0560*/  IMAD.MOV.U32 R8, RZ, RZ, R10 ;  /* 0x000000ffff087224 */ /* 0x000fca00078e000a */
[----:B------:R-:W-:-:S08]  /*0570*/  DFMA R14, R12, -R12, R24 ;  /* 0x8000000c0c0e722b */ /* 0x000fd00000000018 */
[----:B------:R-:W-:Y:S01]  /*0580*/  DFMA R6, R14, R8, R12 ;  /* 0x000000080e06722b */ /* 0x000fe2000000000c */
[----:B------:R-:W-:Y:S10]  /*0590*/  @!P0 BRA `(.L_x_56) ;  /* 0x0000000000088947 */ /* 0x000ff40003800000 */
[----:B------:R-:W-:-:S07]  /*05a0*/  MOV R0, 0x5c0 ;  /* 0x000005c000007802 */ /* 0x000fce0000000f00 */
[----:B------:R-:W-:Y:S05]  /*05b0*/  CALL.REL.NOINC `($__internal_2_$__cuda_sm20_dsqrt_rn_f64_mediumpath_v1) ;  /* 0x0000000000847944 */ /* 0x000fea0003c00000 */
.L_x_56:
[----:B------:R-:W-:Y:S05]  /*05c0*/  BSYNC.RECONVERGENT B0 ;  /* 0x0000000000007941 */ /* 0x000fea0003800200 */
.L_x_55:
[----:B------:R-:W-:Y:S01]  /*05d0*/  DADD R6, R6, 1 ;  /* 0x3ff0000006067429 */ /* 0x000fe20000000000 */
[----:B------:R-:W-:-:S05]  /*05e0*/  MOV R5, 0x3e055027 ;  /* 0x3e05502700057802 */ /* 0x000fca0000000f00 */
[----:B------:R-:W0:Y:S02]  /*05f0*/  F2F.F32.F64 R0, R6 ;  /* 0x0000000600007310 */ /* 0x000e240000301000 */
[----:B0-----:R-:W-:-:S13]  /*0600*/  FSETP.GEU.AND P0, PT, R0, 1.175494350822287508e-38, PT ;  /* 0x008000000000780b */ /* 0x001fda0003f0e000 */
[----:B------:R-:W-:-:S04]  /*0610*/  @!P0 FMUL R0, R0, 8388608 ;  /* 0x4b00000000008820 */ /* 0x000fc80000400000 */
[----:B------:R-:W-:-:S05]  /*0620*/  VIADD R3, R0, 0xc0d55555 ;  /* 0xc0d5555500037836 */ /* 0x000fca0000000000 */
[----:B------:R-:W-:-:S04]  /*0630*/  LOP3.LUT R9, R3, 0xff800000, RZ, 0xc0, !PT ;  /* 0xff80000003097812 */ /* 0x000fc800078ec0ff */
[----:B------:R-:W-:Y:S01]  /*0640*/  I2FP.F32.S32 R6, R9 ;  /* 0x0000000900067245 */ /* 0x000fe20000201400 */
[----:B------:R-:W-:-:S04]  /*0650*/  IMAD.IADD R3, R0, 0x1, -R9 ;  /* 0x0000000100037824 */ /* 0x000fc800078e0a09 */
[----:B------:R-:W-:-:S04]  /*0660*/  FADD R8, R3, -1 ;  /* 0xbf80000003087421 */ /* 0x000fc80000000000 */
[C---:B------:R-:W-:Y:S02]  /*0670*/  FFMA R3, R8.reuse, -R5, 0.14084610342979431152 ;  /* 0x3e1039f608037423 */ /* 0x040fe40000000805 */
[----:B------:R-:W0:Y:S02]  /*0680*/  LDC.64 R4, c[0x0][0x380] ;  /* 0x0000e000ff047b82 */ /* 0x000e240000000a00 */
[----:B------:R-:W-:-:S04]  /*0690*/  FFMA R3, R8, R3, -0.12148627638816833496 ;  /* 0xbdf8cdcc08037423 */ /* 0x000fc80000000003 */
[----:B------:R-:W-:-:S04]  /*06a0*/  FFMA R3, R8, R3, 0.13980610668659210205 ;  /* 0x3e0f295508037423 */ /* 0x000fc80000000003 */
[----:B------:R-:W-:-:S04]  /*06b0*/  FFMA R3, R8, R3, -0.16684235632419586182 ;  /* 0xbe2ad8b908037423 */ /* 0x000fc80000000003 */
[----:B------:R-:W-:-:S04]  /*06c0*/  FFMA R3, R8, R3, 0.20012299716472625732 ;  /* 0x3e4ced0b08037423 */ /* 0x000fc80000000003 */
[----:B------:R-:W-:-:S04]  /*06d0*/  FFMA R3, R8, R3, -0.24999669194221496582 ;  /* 0xbe7fff2208037423 */ /* 0x000fc80000000003 */
[----:B------:R-:W-:Y:S01]  /*06e0*/  FFMA R3, R8, R3, 0.33333182334899902344 ;  /* 0x3eaaaa7808037423 */ /* 0x000fe20000000003 */
[----:B0-----:R-:W-:-:S04]  /*06f0*/  IMAD.WIDE R4, R2, 0x4, R4 ;  /* 0x0000000402047825 */ /* 0x001fc800078e0204 */
[----:B------:R-:W-:Y:S01]  /*0700*/  FFMA R7, R8, R3, -0.5 ;  /* 0xbf00000008077423 */ /* 0x000fe20000000003 */
[----:B------:R-:W-:Y:S02]  /*0710*/  FSEL R3, RZ, -23, P0 ;  /* 0xc1b80000ff037808 */ /* 0x000fe40000000000 */
[----:B------:R-:W-:Y:S01]  /*0720*/  ISETP.GT.U32.AND P0, PT, R0, 0x7f7fffff, PT ;  /* 0x7f7fffff0000780c */ /* 0x000fe20003f04070 */
[----:B------:R-:W-:Y:S02]  /*0730*/  FMUL R7, R8, R7 ;  /* 0x0000000708077220 */ /* 0x000fe40000400000 */
[----:B------:R-:W-:Y:S02]  /*0740*/  FFMA R3, R6, 1.1920928955078125e-07, R3 ;  /* 0x3400000006037823 */ /* 0x000fe40000000003 */
[----:B------:R-:W-:Y:S01]  /*0750*/  FFMA R8, R8, R7, R8 ;  /* 0x0000000708087223 */ /* 0x000fe20000000008 */
[----:B------:R-:W-:-:S03]  /*0760*/  IMAD.MOV.U32 R7, RZ, RZ, 0x7f800000 ;  /* 0x7f800000ff077424 */ /* 0x000fc600078e00ff */
[----:B------:R-:W-:-:S04]  /*0770*/  FFMA R3, R3, 0.69314718246459960938, R8 ;  /* 0x3f31721803037823 */ /* 0x000fc80000000008 */
[C---:B------:R-:W-:Y:S01]  /*0780*/  @P0 FFMA R3, R0.reuse, R7, +INF ;  /* 0x7f80000000030423 */ /* 0x040fe20000000007 */
[----:B------:R-:W-:-:S04]  /*0790*/  FSETP.NEU.AND P0, PT, R0, RZ, PT ;  /* 0x000000ff0000720b */ /* 0x000fc80003f0d000 */
[----:B------:R-:W-:-:S05]  /*07a0*/  FSEL R3, R3, -INF , P0 ;  /* 0xff80000003037808 */ /* 0x000fca0000000000 */
[----:B------:R-:W-:Y:S01]  /*07b0*/  STG.E desc[UR8][R4.64], R3 ;  /* 0x0000000304007986 */ /* 0x000fe2000c101908 */
[----:B------:R-:W-:Y:S05]  /*07c0*/  EXIT ;  /* 0x000000000000794d */ /* 0x000fea0003800000 */
        .weak           $__internal_2_$__cuda_sm20_dsqrt_rn_f64_mediumpath_v1
        .type           $__internal_2_$__cuda_sm20_dsqrt_rn_f64_mediumpath_v1,@function
        .size           $__internal_2_$__cuda_sm20_dsqrt_rn_f64_mediumpath_v1,($_Z12Amplitud_logPfP6float2ii$__internal_accurate_pow - $__internal_2_$__cuda_sm20_dsqrt_rn_f64_mediumpath_v1)
$__internal_2_$__cuda_sm20_dsqrt_rn_f64_mediumpath_v1:
[----:B------:R-:W-:Y:S01]  /*07d0*/  ISETP.GE.U32.AND P0, PT, R4, -0x3400000, PT ;  /* 0xfcc000000400780c */ /* 0x000fe20003f06070 */
[----:B------:R-:W-:Y:S01]  /*07e0*/  BSSY.RECONVERGENT B1, `(.L_x_57) ;  /* 0x0000028000017945 */ /* 0x000fe20003800200 */
[----:B------:R-:W-:Y:S01]  /*07f0*/  IMAD.MOV.U32 R8, RZ, RZ, R10 ;  /* 0x000000ffff087224 */ /* 0x000fe200078e000a */
[----:B------:R-:W-:Y:S01]  /*0800*/  MOV R7, R25 ;  /* 0x0000001900077202 */ /* 0x000fe20000000f00 */
[----:B------:R-:W-:Y:S02]  /*0810*/  IMAD.MOV.U32 R6, RZ, RZ, R24 ;  /* 0x000000ffff067224 */ /* 0x000fe400078e0018 */
[----:B------:R-:W-:Y:S02]  /*0820*/  IMAD.MOV.U32 R4, RZ, RZ, R14 ;  /* 0x000000ffff047224 */ /* 0x000fe400078e000e */
[----:B------:R-:W-:-:S05]  /*0830*/  IMAD.MOV.U32 R5, RZ, RZ, R15 ;  /* 0x000000ffff057224 */ /* 0x000fca00078e000f */
[----:B------:R-:W-:Y:S05]  /*0840*/  @!P0 BRA `(.L_x_58) ;  /* 0x0000000000208947 */ /* 0x000fea0003800000 */
[----:B------:R-:W-:-:S10]  /*0850*/  DFMA.RM R4, R4, R8, R12 ;  /* 0x000000080404722b */ /* 0x000fd4000000400c */
[----:B------:R-:W-:-:S04]  /*0860*/  IADD3 R8, P0, PT, R4, 0x1, RZ ;  /* 0x0000000104087810 */ /* 0x000fc80007f1e0ff */
[----:B------:R-:W-:-:S06]  /*0870*/  IADD3.X R9, PT, PT, RZ, R5, RZ, P0, !PT ;  /* 0x00000005ff097210 */ /* 0x000fcc00007fe4ff */
[----:B------:R-:W-:-:S08]  /*0880*/  DFMA.RP R6, -R4, R8, R6 ;  /* 0x000000080406722b */ /* 0x000fd00000008106 */
[----:B------:R-:W-:-:S06]  /*0890*/  DSETP.GT.AND P0, PT, R6, RZ, PT ;  /* 0x000000ff0600722a */ /* 0x000fcc0003f04000 */
[----:B------:R-:W-:Y:S02]  /*08a0*/  FSEL R4, R8, R4, P0 ;  /* 0x0000000408047208 */ /* 0x000fe40000000000 */
[----:B------:R-:W-:Y:S01]  /*08b0*/  FSEL R5, R9, R5, P0 ;  /* 0x0000000509057208 */ /* 0x000fe20000000000 */
[----:B------:R-:W-:Y:S06]  /*08c0*/  BRA `(.L_x_59) ;  /* 0x0000000000647947 */ /* 0x000fec0003800000 */
.L_x_58:
[----:B------:R-:W-:-:S14]  /*08d0*/  DSETP.NE.AND P0, PT, R6, RZ, PT ;  /* 0x000000ff0600722a */ /* 0x000fdc0003f05000 */
[----:B------:R-:W-:Y:S05]  /*08e0*/  @!P0 BRA `(.L_x_60) ;  /* 0x0000000000588947 */ /* 0x000fea0003800000 */
[----:B------:R-:W-:-:S13]  /*08f0*/  ISETP.GE.AND P0, PT, R7, RZ, PT ;  /* 0x000000ff0700720c */ /* 0x000fda0003f06270 */
[----:B------:R-:W-:Y:S02]  /*0900*/  @!P0 IMAD.MOV.U32 R4, RZ, RZ, 0x0 ;  /* 0x00000000ff048424 */ /* 0x000fe400078e00ff */
[----:B------:R-:W-:Y:S01]  /*0910*/  @!P0 IMAD.MOV.U32 R5, RZ, RZ, -0x80000 ;  /* 0xfff80000ff058424 */ /* 0x000fe200078e00ff */
[----:B------:R-:W-:Y:S06]  /*0920*/  @!P0 BRA `(.L_x_59) ;  /* 0x00000000004c8947 */ /* 0x000fec0003800000 */
[----:B------:R-:W-:-:S13]  /*0930*/  ISETP.GT.AND P0, PT, R7, 0x7fefffff, PT ;  /* 0x7fefffff0700780c */ /* 0x000fda0003f04270 */
[----:B------:R-:W-:Y:S05]  /*0940*/  @P0 BRA `(.L_x_60) ;  /* 0x0000000000400947 */ /* 0x000fea0003800000 */
[----:B------:R-:W-:Y:S01]  /*0950*/  DMUL R4, R6, 8.11296384146066816958e+31 ;  /* 0x4690000006047828 */ /* 0x000fe20000000000 */
[----:B------:R-:W-:Y:S01]  /*0960*/  IMAD.MOV.U32 R10, RZ, RZ, 0x0 ;  /* 0x00000000ff0a7424 */ /* 0x000fe200078e00ff */
[----:B------:R-:W-:Y:S01]  /*0970*/  MOV R6, RZ ;  /* 0x000000ff00067202 */ /* 0x000fe20000000f00 */
[----:B------:R-:W-:-:S03]  /*0980*/  IMAD.MOV.U32 R11, RZ, RZ, 0x3fd80000 ;  /* 0x3fd80000ff0b7424 */ /* 0x000fc600078e00ff */
[----:B------:R-:W0:Y:S02]  /*0990*/  MUFU.RSQ64H R7, R5 ;  /* 0x0000000500077308 */ /* 0x000e240000001c00 */
[----:B0-----:R-:W-:-:S08]  /*09a0*/  DMUL R8, R6, R6 ;  /* 0x0000000606087228 */ /* 0x001fd00000000000 */
[----:B------:R-:W-:-:S08]  /*09b0*/  DFMA R8, R4, -R8, 1 ;  /* 0x3ff000000408742b */ /* 0x000fd00000000808 */
[----:B------:R-:W-:Y:S02]  /*09c0*/  DFMA R10, R8, R10, 0.5 ;  /* 0x3fe00000080a742b */ /* 0x000fe4000000000a */
[----:B------:R-:W-:-:S08]  /*09d0*/  DMUL R8, R6, R8 ;  /* 0x0000000806087228 */ /* 0x000fd00000000000 */
[----:B------:R-:W-:-:S08]  /*09e0*/  DFMA R8, R10, R8, R6 ;  /* 0x000000080a08722b */ /* 0x000fd00000000006 */
[----:B------:R-:W-:Y:S02]  /*09f0*/  DMUL R6, R4, R8 ;  /* 0x0000000804067228 */ /* 0x000fe40000000000 */
[----:B------:R-:W-:-:S06]  /*0a00*/  IADD3 R9, PT, PT, R9, -0x100000, RZ ;  /* 0xfff0000009097810 */ /* 0x000fcc0007ffe0ff */
[----:B------:R-:W-:-:S08]  /*0a10*/  DFMA R10, R6, -R6, R4 ;  /* 0x80000006060a722b */ /* 0x000fd00000000004 */
[----:B------:R-:W-:-:S10]  /*0a20*/  DFMA R4, R8, R10, R6 ;  /* 0x0000000a0804722b */ /* 0x000fd40000000006 */
[----:B------:R-:W-:Y:S01]  /*0a30*/  VIADD R5, R5, 0xfcb00000 ;  /* 0xfcb0000005057836 */ /* 0x000fe20000000000 */
[----:B------:R-:W-:Y:S06]  /*0a40*/  BRA `(.L_x_59) ;  /* 0x0000000000047947 */ /* 0x000fec0003800000 */
.L_x_60:
[----:B------:R-:W-:-:S11]  /*0a50*/  DADD R4, R6, R6 ;  /* 0x0000000006047229 */ /* 0x000fd60000000006 */
.L_x_59:
[----:B------:R-:W-:Y:S05]  /*0a60*/  BSYNC.RECONVERGENT B1 ;  /* 0x0000000000017941 */ /* 0x000fea0003800200 */
.L_x_57:
[----:B------:R-:W-:Y:S01]  /*0a70*/  IMAD.MOV.U32 R6, RZ, RZ, R4 ;  /* 0x000000ffff067224 */ /* 0x000fe200078e0004 */
[----:B------:R-:W-:Y:S01]  /*0a80*/  MOV R7, R5 ;  /* 0x0000000500077202 */ /* 0x000fe20000000f00 */
[----:B------:R-:W-:Y:S02]  /*0a90*/  IMAD.MOV.U32 R4, RZ, RZ, R0 ;  /* 0x000000ffff047224 */ /* 0x000fe400078e0000 */
[----:B------:R-:W-:-:S04]  /*0aa0*/  IMAD.MOV.U32 R5, RZ, RZ, 0x0 ;  /* 0x00000000ff057424 */ /* 0x000fc800078e00ff */
[----:B------:R-:W-:Y:S05]  /*0ab0*/  RET.REL.NODEC R4 `(_Z12Amplitud_logPfP6float2ii) ;  /* 0xfffffff404507950 */ /* 0x000fea0003c3ffff */
        .type           $_Z12Amplitud_logPfP6float2ii$__internal_accurate_pow,@function
        .size           $_Z12Amplitud_logPfP6float2ii$__internal_accurate_pow,(.L_x_137 - $_Z12Amplitud_logPfP6float2ii$__internal_accurate_pow)
$_Z12Amplitud_logPfP6float2ii$__internal_accurate_pow:
[----:B------:R-:W-:Y:S01]  /*0ac0*/  ISETP.GT.U32.AND P0, PT, R27, 0xfffff, PT ;  /* 0x000fffff1b00780c */ /* 0x000fe20003f04070 */
[--C-:B------:R-:W-:Y:S01]  /*0ad0*/  IMAD.MOV.U32 R7, RZ, RZ, R27.reuse ;  /* 0x000000ffff077224 */ /* 0x100fe200078e001b */
[----:B------:R-:W-:Y:S01]  /*0ae0*/  MOV R6, R10 ;  /* 0x0000000a00067202 */ /* 0x000fe20000000f00 */
[--C-:B------:R-:W-:Y:S01]  /*0af0*/  IMAD.MOV.U32 R8, RZ, RZ, R27.reuse ;  /* 0x000000ffff087224 */ /* 0x100fe200078e001b */
[----:B------:R-:W-:Y:S01]  /*0b00*/  MOV R13, 0x3ed0f5d2 ;  /* 0x3ed0f5d2000d7802 */ /* 0x000fe20000000f00 */
[----:B------:R-:W-:Y:S01]  /*0b10*/  IMAD.MOV.U32 R14, RZ, RZ, RZ ;  /* 0x000000ffff0e7224 */ /* 0x000fe200078e00ff */
[----:B------:R-:W-:Y:S01]  /*0b20*/  UMOV UR6, 0x7d2cafe2 ;  /* 0x7d2cafe200067882 */ /* 0x000fe20000000000 */
[----:B------:R-:W-:Y:S01]  /*0b30*/  IMAD.MOV.U32 R12, RZ, RZ, 0x41ad3b5a ;  /* 0x41ad3b5aff0c7424 */ /* 0x000fe200078e00ff */
[----:B------:R-:W-:Y:S01]  /*0b40*/  UMOV UR7, 0x3eb0f5ff ;  /* 0x3eb0f5ff00077882 */ /* 0x000fe20000000000 */
[----:B------:R-:W-:Y:S01]  /*0b50*/  SHF.R.U32.HI R27, RZ, 0x14, R27 ;  /* 0x00000014ff1b7819 */ /* 0x000fe2000001161b */
[----:B------:R-:W-:Y:S01]  /*0b60*/  UMOV UR10, 0xfefa39ef ;  /* 0xfefa39ef000a7882 */ /* 0x000fe20000000000 */
[----:B------:R-:W-:-:S02]  /*0b70*/  UMOV UR11, 0x3fe62e42 ;  /* 0x3fe62e42000b7882 */ /* 0x000fc40000000000 */
[----:B------:R-:W-:-:S10]  /*0b80*/  @!P0 DMUL R6, R6, 1.80143985094819840000e+16 ;  /* 0x4350000006068828 */ /* 0x000fd40000000000 */
[----:B------:R-:W-:Y:S01]  /*0b90*/  @!P0 MOV R8, R7 ;  /* 0x0000000700088202 */ /* 0x000fe20000000f00 */
[----:B------:R-:W-:Y:S01]  /*0ba0*/  @!P0 IMAD.MOV.U32 R10, RZ, RZ, R6 ;  /* 0x000000ffff0a8224 */ /* 0x000fe200078e0006 */
[----:B------:R-:W-:Y:S02]  /*0bb0*/  @!P0 LEA.HI R27, R7, 0xffffffca, RZ, 0xc ;  /* 0xffffffca071b8811 */ /* 0x000fe400078f60ff */
[----:B------:R-:W-:Y:S02]  /*0bc0*/  LOP3.LUT R8, R8, 0x800fffff, RZ, 0xc0, !PT ;  /* 0x800fffff08087812 */ /* 0x000fe400078ec0ff */
[----:B------:R-:W-:Y:S02]  /*0bd0*/  IADD3 R6, PT, PT, R27, -0x3ff, RZ ;  /* 0xfffffc011b067810 */ /* 0x000fe40007ffe0ff */
[----:B------:R-:W-:-:S04]  /*0be0*/  LOP3.LUT R11, R8, 0x3ff00000, RZ, 0xfc, !PT ;  /* 0x3ff00000080b7812 */ /* 0x000fc800078efcff */
[----:B------:R-:W-:-:S13]  /*0bf0*/  ISETP.GE.U32.AND P1, PT, R11, 0x3ff6a09f, PT ;  /* 0x3ff6a09f0b00780c */ /* 0x000fda0003f26070 */
[----:B------:R-:W-:Y:S02]  /*0c00*/  @P1 VIADD R9, R11, 0xfff00000 ;  /* 0xfff000000b091836 */ /* 0x000fe40000000000 */
[----:B------:R-:W-:-:S03]  /*0c10*/  @P1 VIADD R6, R27, 0xfffffc02 ;  /* 0xfffffc021b061836 */ /* 0x000fc60000000000 */
[----:B------:R-:W-:-:S06]  /*0c20*/  @P1 MOV R11, R9 ;  /* 0x00000009000b1202 */ /* 0x000fcc0000000f00 */
        /* <DEDUP_REMOVED lines=63> */
[----:B------:R-:W-:Y:S01]  /*1020*/  LOP3.LUT R8, R6, 0x80000000, RZ, 0x3c, !PT ;  /* 0x8000000006087812 */ /* 0x000fe200078e3cff */
[----:B------:R-:W-:-:S06]  /*1030*/  IMAD.MOV.U32 R9, RZ, RZ, 0x43300000 ;  /* 0x43300000ff097424 */ /* 0x000fcc00078e00ff */
        /* <DEDUP_REMOVED lines=23> */
[----:B------:R-:W-:Y:S01]  /*11b0*/  MOV R6, 0x652b82fe ;  /* 0x652b82fe00067802 */ /* 0x000fe20000000f00 */
[----:B------:R-:W-:-:S06]  /*11c0*/  IMAD.MOV.U32 R7, RZ, RZ, 0x3ff71547 ;  /* 0x3ff71547ff077424 */ /* 0x000fcc00078e00ff */
        /* <DEDUP_REMOVED lines=13> */
[----:B------:R-:W-:Y:S01]  /*12a0*/  MOV R17, 0x3e928af3 ;  /* 0x3e928af300117802 */ /* 0x000fe20000000f00 */
[----:B------:R-:W-:-:S05]  /*12b0*/  UMOV UR7, 0x3e5ade15 ;  /* 0x3e5ade1500077882 */ /* 0x000fca0000000000 */
        /* <DEDUP_REMOVED lines=42> */
.L_x_61:
[----:B------:R-:W-:Y:S01]  /*1560*/  DFMA R14, R14, R12, R12 ;  /* 0x0000000c0e0e722b */ /* 0x000fe2000000000c */
[----:B------:R-:W-:Y:S01]  /*1570*/  MOV R6, R0 ;  /* 0x0000000000067202 */ /* 0x000fe20000000f00 */
[----:B------:R-:W-:Y:S01]  /*1580*/  DSETP.NEU.AND P0, PT, |R12|, +INF , PT ;  /* 0x7ff000000c00742a */ /* 0x000fe20003f0d200 */
[----:B------:R-:W-:-:S07]  /*1590*/  IMAD.MOV.U32 R7, RZ, RZ, 0x0 ;  /* 0x00000000ff077424 */ /* 0x000fce00078e00ff */
[----:B------:R-:W-:Y:S02]  /*15a0*/  FSEL R10, R12, R14, !P0 ;  /* 0x0000000e0c0a7208 */ /* 0x000fe40004000000 */
[----:B------:R-:W-:Y:S01]  /*15b0*/  FSEL R11, R13, R15, !P0 ;  /* 0x0000000f0d0b7208 */ /* 0x000fe20004000000 */
[----:B------:R-:W-:Y:S06]  /*15c0*/  RET.REL.NODEC R6 `(_Z12Amplitud_logPfP6float2ii) ;  /* 0xffffffe8068c7950 */ /* 0x000fec0003c3ffff */
.L_x_62:
        /* <DEDUP_REMOVED lines=11> */
.L_x_137:


//--------------------- .text._Z8AmplitudPfP6float2ii --------------------------
	.section	.text._Z8AmplitudPfP6float2ii,"ax",@progbits
	.align	128
        .global         _Z8AmplitudPfP6float2ii
        .type           _Z8AmplitudPfP6float2ii,@function
        .size           _Z8AmplitudPfP6float2ii,(.L_x_139 - _Z8AmplitudPfP6float2ii)
        .other          _Z8AmplitudPfP6float2ii,@"STO_CUDA_ENTRY STV_DEFAULT"
_Z8AmplitudPfP6float2ii:
.text._Z8AmplitudPfP6float2ii:
        /* <DEDUP_REMOVED lines=23> */
[----:B------:R-:W-:Y:S05]  /*0170*/  CALL.REL.NOINC `($_Z8AmplitudPfP6float2ii$__internal_accurate_pow) ;  /* 0x0000000400e47944 */ /* 0x000fea0003c00000 */
[----:B------:R-:W-:Y:S05]  /*0180*/  BSYNC.RECONVERGENT B0 ;  /* 0x0000000000007941 */ /* 0x000fea0003800200 */
.L_x_63:
[----:B------:R-:W2:Y:S01]  /*0190*/  LDG.E R3, desc[UR8][R28.64+0x4] ;  /* 0x000004081c037981 */ /* 0x000ea2000c1e1900 */
        /* <DEDUP_REMOVED lines=8> */
[----:B------:R-:W-:Y:S01]  /*0220*/  @!P1 CS2R R6, SRZ ;  /* 0x0000000000069805 */ /* 0x000fe2000001ff00 */
[----:B--2---:R-:W0:Y:S02]  /*0230*/  F2F.F64.F32 R4, R3 ;  /* 0x0000000300047310 */ /* 0x004e240000201800 */
[----:B0-----:R-:W-:-:S10]  /*0240*/  DADD R8, -RZ, |R4| ;  /* 0x00000000ff087229 */ /* 0x001fd40000000504 */
[----:B------:R-:W-:Y:S01]  /*0250*/  MOV R10, R8 ;  /* 0x00000008000a7202 */ /* 0x000fe20000000f00 */
[----:B------:R-:W-:Y:S06]  /*0260*/  @P2 BRA `(.L_x_65) ;  /* 0x0000000000182947 */ /* 0x000fec0003800000 */
[----:B------:R-:W-:-:S13]  /*0270*/  FSETP.NAN.AND P1, PT, R26, R26, PT ;  /* 0x0000001a1a00720b */ /* 0x000fda0003f28000 */
[----:B------:R-:W-:Y:S01]  /*0280*/  @P1 DADD R6, R24, 2 ;  /* 0x4000000018061429 */ /* 0x000fe20000000000 */
[----:B------:R-:W-:Y:S10]  /*0290*/  @P1 BRA `(.L_x_65) ;  /* 0x00000000000c1947 */ /* 0x000ff40003800000 */
[----:B------:R-:W-:-:S14]  /*02a0*/  DSETP.NEU.AND P1, PT, |R24|, +INF , PT ;  /* 0x7ff000001800742a */ /* 0x000fdc0003f2d200 */
[----:B------:R-:W-:Y:S02]  /*02b0*/  @!P1 IMAD.MOV.U32 R6, RZ, RZ, 0x0 ;  /* 0x00000000ff069424 */ /* 0x000fe400078e00ff */
[----:B------:R-:W-:-:S07]  /*02c0*/  @!P1 IMAD.MOV.U32 R7, RZ, RZ, 0x7ff00000 ;  /* 0x7ff00000ff079424 */ /* 0x000fce00078e00ff */
.L_x_65:
[----:B------:R-:W-:Y:S05]  /*02d0*/  BSYNC.RECONVERGENT B0 ;  /* 0x0000000000007941 */ /* 0x000fea0003800200 */
.L_x_64:
[----:B------:R-:W-:Y:S01]  /*02e0*/  BSSY.RECONVERGENT B0, `(.L_x_66) ;  /* 0x0000006000007945 */ /* 0x000fe20003800200 */
[----:B------:R-:W-:Y:S01]  /*02f0*/  FSEL R24, R6, RZ, P0 ;  /* 0x000000ff06187208 */ /* 0x000fe20000000000 */
[----:B------:R-:W-:Y:S01]  /*0300*/  IMAD.MOV.U32 R27, RZ, RZ, R9 ;  /* 0x000000ffff1b7224 */ /* 0x000fe200078e0009 */
[----:B------:R-:W-:Y:S02]  /*0310*/  FSEL R25, R7, 1.875, P0 ;  /* 0x3ff0000007197808 */ /* 0x000fe40000000000 */
[----:B------:R-:W-:-:S07]  /*0320*/  MOV R0, 0x340 ;  /* 0x0000034000007802 */ /* 0x000fce0000000f00 */
[----:B------:R-:W-:Y:S05]  /*0330*/  CALL.REL.NOINC `($_Z8AmplitudPfP6float2ii$__internal_accurate_pow) ;  /* 0x0000000400747944 */ /* 0x000fea0003c00000 */
[----:B------:R-:W-:Y:S05]  /*0340*/  BSYNC.RECONVERGENT B0 ;  /* 0x0000000000007941 */ /* 0x000fea0003800200 */
.L_x_66:
        /* <DEDUP_REMOVED lines=16> */
.L_x_68:
[----:B------:R-:W-:Y:S05]  /*0450*/  BSYNC.RECONVERGENT B0 ;  /* 0x0000000000007941 */ /* 0x000fea0003800200 */
.L_x_67:
[----:B------:R-:W-:Y:S01]  /*0460*/  FSEL R4, R6, RZ, P0 ;  /* 0x000000ff06047208 */ /* 0x000fe20000000000 */
[----:B------:R-:W-:Y:S01]  /*0470*/  IMAD.MOV.U32 R8, RZ, RZ, 0x0 ;  /* 0x00000000ff087424 */ /* 0x000fe200078e00ff */
[----:B------:R-:W-:Y:S01]  /*0480*/  FSEL R5, R7, 1.875, P0 ;  /* 0x3ff0000007057808 */ /* 0x000fe20000000000 */
[----:B------:R-:W-:Y:S01]  /*0490*/  BSSY.RECONVERGENT B0, `(.L_x_69) ;  /* 0x0000013000007945 */ /* 0x000fe20003800200 */
[----:B------:R-:W-:-:S04]  /*04a0*/  MOV R9, 0x3fd80000 ;  /* 0x3fd8000000097802 */ /* 0x000fc80000000f00 */
        /* <DEDUP_REMOVED lines=10> */
[----:B------:R-:W-:Y:S02]  /*0550*/  VIADD R9, R11, 0xfff00000 ;  /* 0xfff000000b097836 */ /* 0x000fe40000000000 */
[----:B------:R-:W-:-:S04]  /*0560*/  IMAD.MOV.U32 R8, RZ, RZ, R10 ;  /* 0x000000ffff087224 */ /* 0x000fc800078e000a */
[----:B------:R-:W-:-:S08]  /*0570*/  DFMA R14, R12, -R12, R24 ;  /* 0x8000000c0c0e722b */ /* 0x000fd00000000018 */
[----:B------:R-:W-:Y:S01]  /*0580*/  DFMA R6, R14, R8, R12 ;  /* 0x000000080e06722b */ /* 0x000fe2000000000c */
[----:B------:R-:W-:Y:S10]  /*0590*/  @!P0 BRA `(.L_x_70) ;  /* 0x0000000000088947 */ /* 0x000ff40003800000 */
[----:B------:R-:W-:-:S07]  /*05a0*/  MOV R0, 0x5c0 ;  /* 0x000005c000007802 */ /* 0x000fce0000000f00 */
[----:B------:R-:W-:Y:S05]  /*05b0*/  CALL.REL.NOINC `($__internal_3_$__cuda_sm20_dsqrt_rn_f64_mediumpath_v1) ;  /* 0x0000000000187944 */ /* 0x000fea0003c00000 */
.L_x_70:
[----:B------:R-:W-:Y:S05]  /*05c0*/  BSYNC.RECONVERGENT B0 ;  /* 0x0000000000007941 */ /* 0x000fea0003800200 */
.L_x_69:
[----:B------:R-:W0:Y:S01]  /*05d0*/  LDC.64 R4, c[0x0][0x380] ;  /* 0x0000e000ff047b82 */ /* 0x000e220000000a00 */
[----:B------:R-:W1:Y:S01]  /*05e0*/  F2F.F32.F64 R7, R6 ;  /* 0x0000000600077310 */ /* 0x000e620000301000 */
[----:B0-----:R-:W-:-:S05]  /*05f0*/  IMAD.WIDE R2, R2, 0x4, R4 ;  /* 0x0000000402027825 */ /* 0x001fca00078e0204 */
[----:B-1----:R-:W-:Y:S01]  /*0600*/  STG.E desc[UR8][R2.64], R7 ;  /* 0x0000000702007986 */ /* 0x002fe2000c101908 */
[----:B------:R-:W-:Y:S05]  /*0610*/  EXIT ;  /* 0x000000000000794d */ /* 0x000fea0003800000 */
        .weak           $__internal_3_$__cuda_sm20_dsqrt_rn_f64_mediumpath_v1
        .type           $__internal_3_$__cuda_sm20_dsqrt_rn_f64_mediumpath_v1,@function
        .size           $__internal_3_$__cuda_sm20_dsqrt_rn_f64_mediumpath_v1,($_Z8AmplitudPfP6float2ii$__internal_accurate_pow - $__internal_3_$__cuda_sm20_dsqrt_rn_f64_mediumpath_v1)
$__internal_3_$__cuda_sm20_dsqrt_rn_f64_mediumpath_v1:
        /* <DEDUP_REMOVED lines=9> */
[----:B------:R-:W-:-:S05]  /*06b0*/  IADD3 R8, P0, PT, R4, 0x1, RZ ;  /* 0x0000000104087810 */ /* 0x000fca0007f1e0ff */
[----:B------:R-:W-:-:S06]  /*06c0*/  IMAD.X R9, RZ, RZ, R5, P0 ;  /* 0x000000ffff097224 */ /* 0x000fcc00000e0605 */
[----:B------:R-:W-:-:S08]  /*06d0*/  DFMA.RP R6, -R4, R8, R6 ;  /* 0x000000080406722b */ /* 0x000fd00000008106 */
[----:B------:R-:W-:-:S06]  /*06e0*/  DSETP.GT.AND P0, PT, R6, RZ, PT ;  /* 0x000000ff0600722a */ /* 0x000fcc0003f04000 */
[----:B------:R-:W-:Y:S02]  /*06f0*/  FSEL R4, R8, R4, P0 ;  /* 0x0000000408047208 */ /* 0x000fe40000000000 */
[----:B------:R-:W-:Y:S01]  /*0700*/  FSEL R5, R9, R5, P0 ;  /* 0x0000000509057208 */ /* 0x000fe20000000000 */
[----:B------:R-:W-:Y:S06]  /*0710*/  BRA `(.L_x_73) ;  /* 0x0000000000647947 */ /* 0x000fec0003800000 */
.L_x_72:
[----:B------:R-:W-:-:S14]  /*0720*/  DSETP.NE.AND P0, PT, R6, RZ, PT ;  /* 0x000000ff0600722a */ /* 0x000fdc0003f05000 */
[----:B------:R-:W-:Y:S05]  /*0730*/  @!P0 BRA `(.L_x_74) ;  /* 0x0000000000588947 */ /* 0x000fea0003800000 */
[----:B------:R-:W-:-:S13]  /*0740*/  ISETP.GE.AND P0, PT, R7, RZ, PT ;  /* 0x000000ff0700720c */ /* 0x000fda0003f06270 */
[----:B------:R-:W-:Y:S01]  /*0750*/  @!P0 IMAD.MOV.U32 R4, RZ, RZ, 0x0 ;  /* 0x00000000ff048424 */ /* 0x000fe200078e00ff */
[----:B------:R-:W-:Y:S01]  /*0760*/  @!P0 MOV R5, 0xfff80000 ;  /* 0xfff8000000058802 */ /* 0x000fe20000000f00 */
[----:B------:R-:W-:Y:S06]  /*0770*/  @!P0 BRA `(.L_x_73) ;  /* 0x00000000004c8947 */ /* 0x000fec0003800000 */
[----:B------:R-:W-:-:S13]  /*0780*/  ISETP.GT.AND P0, PT, R7, 0x7fefffff, PT ;  /* 0x7fefffff0700780c */ /* 0x000fda0003f04270 */
[----:B------:R-:W-:Y:S05]  /*0790*/  @P0 BRA `(.L_x_74) ;  /* 0x0000000000400947 */ /* 0x000fea0003800000 */
[----:B------:R-:W-:Y:S01]  /*07a0*/  DMUL R4, R6, 8.11296384146066816958e+31 ;  /* 0x4690000006047828 */ /* 0x000fe20000000000 */
[----:B------:R-:W-:Y:S02]  /*07b0*/  IMAD.MOV.U32 R10, RZ, RZ, 0x0 ;  /* 0x00000000ff0a7424 */ /* 0x000fe400078e00ff */
[----:B------:R-:W-:Y:S02]  /*07c0*/  IMAD.MOV.U32 R6, RZ, RZ, RZ ;  /* 0x000000ffff067224 */ /* 0x000fe400078e00ff */
[----:B------:R-:W-:Y:S01]  /*07d0*/  IMAD.MOV.U32 R11, RZ, RZ, 0x3fd80000 ;  /* 0x3fd80000ff0b7424 */ /* 0x000fe200078e00ff */
[----:B------:R-:W0:Y:S03]  /*07e0*/  MUFU.RSQ64H R7, R5 ;  /* 0x0000000500077308 */ /* 0x000e260000001c00 */
[----:B0-----:R-:W-:-:S08]  /*07f0*/  DMUL R8, R6, R6 ;  /* 0x0000000606087228 */ /* 0x001fd00000000000 */
[----:B------:R-:W-:-:S08]  /*0800*/  DFMA R8, R4, -R8, 1 ;  /* 0x3ff000000408742b */ /* 0x000fd00000000808 */
[----:B------:R-:W-:Y:S02]  /*0810*/  DFMA R10, R8, R10, 0.5 ;  /* 0x3fe00000080a742b */ /* 0x000fe4000000000a */
[----:B------:R-:W-:-:S08]  /*0820*/  DMUL R8, R6, R8 ;  /* 0x0000000806087228 */ /* 0x000fd00000000000 */
[----:B------:R-:W-:-:S08]  /*0830*/  DFMA R8, R10, R8, R6 ;  /* 0x000000080a08722b */ /* 0x000fd00000000006 */
[----:B------:R-:W-:Y:S02]  /*0840*/  DMUL R6, R4, R8 ;  /* 0x0000000804067228 */ /* 0x000fe40000000000 */
[----:B------:R-:W-:-:S06]  /*0850*/  VIADD R9, R9, 0xfff00000 ;  /* 0xfff0000009097836 */ /* 0x000fcc0000000000 */
[----:B------:R-:W-:-:S08]  /*0860*/  DFMA R10, R6, -R6, R4 ;  /* 0x80000006060a722b */ /* 0x000fd00000000004 */
[----:B------:R-:W-:-:S10]  /*0870*/  DFMA R4, R8, R10, R6 ;  /* 0x0000000a0804722b */ /* 0x000fd40000000006 */
[----:B------:R-:W-:Y:S01]  /*0880*/  IADD3 R5, PT, PT, R5, -0x3500000, RZ ;  /* 0xfcb0000005057810 */ /* 0x000fe20007ffe0ff */
[----:B------:R-:W-:Y:S06]  /*0890*/  BRA `(.L_x_73) ;  /* 0x0000000000047947 */ /* 0x000fec0003800000 */
.L_x_74:
[----:B------:R-:W-:-:S11]  /*08a0*/  DADD R4, R6, R6 ;  /* 0x0000000006047229 */ /* 0x000fd60000000006 */
.L_x_73:
[----:B------:R-:W-:Y:S05]  /*08b0*/  BSYNC.RECONVERGENT B1 ;  /* 0x0000000000017941 */ /* 0x000fea0003800200 */
.L_x_71:
[----:B------:R-:W-:Y:S02]  /*08c0*/  IMAD.MOV.U32 R6, RZ, RZ, R4 ;  /* 0x000000ffff067224 */ /* 0x000fe400078e0004 */
[----:B------:R-:W-:Y:S01]  /*08d0*/  IMAD.MOV.U32 R7, RZ, RZ, R5 ;  /* 0x000000ffff077224 */ /* 0x000fe200078e0005 */
[----:B------:R-:W-:Y:S01]  /*08e0*/  MOV R5, 0x0 ;  /* 0x0000000000057802 */ /* 0x000fe20000000f00 */
[----:B------:R-:W-:-:S04]  /*08f0*/  IMAD.MOV.U32 R4, RZ, RZ, R0 ;  /* 0x000000ffff047224 */ /* 0x000fc800078e0000 */
[----:B------:R-:W-:Y:S05]  /*0900*/  RET.REL.NODEC R4 `(_Z8AmplitudPfP6float2ii) ;  /* 0xfffffff404bc7950 */ /* 0x000fea0003c3ffff */
        .type           $_Z8AmplitudPfP6float2ii$__internal_accurate_pow,@function
        .size           $_Z8AmplitudPfP6float2ii$__internal_accurate_pow,(.L_x_139 - $_Z8AmplitudPfP6float2ii$__internal_accurate_pow)
$_Z8AmplitudPfP6float2ii$__internal_accurate_pow:
[----:B------:R-:W-:Y:S01]  /*0910*/  ISETP.GT.U32.AND P0, PT, R27, 0xfffff, PT ;  /* 0x000fffff1b00780c */ /* 0x000fe20003f04070 */
[----:B------:R-:W-:Y:S01]  /*0920*/  IMAD.MOV.U32 R6, RZ, RZ, R10 ;  /* 0x000000ffff067224 */ /* 0x000fe200078e000a */
[----:B------:R-:W-:Y:S01]  /*0930*/  MOV R14, RZ ;  /* 0x000000ff000e7202 */ /* 0x000fe20000000f00 */
[--C-:B------:R-:W-:Y:S01]  /*0940*/  IMAD.MOV.U32 R7, RZ, RZ, R27.reuse ;  /* 0x000000ffff077224 */ /* 0x100fe200078e001b */
[----:B------:R-:W-:Y:S01]  /*0950*/  UMOV UR6, 0x7d2cafe2 ;  /* 0x7d2cafe200067882 */ /* 0x000fe20000000000 */
[--C-:B------:R-:W-:Y:S01]  /*0960*/  IMAD.MOV.U32 R8, RZ, RZ, R27.reuse ;  /* 0x000000ffff087224 */ /* 0x100fe200078e001b */
[----:B------:R-:W-:Y:S01]  /*0970*/  UMOV UR7, 0x3eb0f5ff ;  /* 0x3eb0f5ff00077882 */ /* 0x000fe20000000000 */
[----:B------:R-:W-:Y:S01]  /*0980*/  IMAD.MOV.U32 R12, RZ, RZ, 0x41ad3b5a ;  /* 0x41ad3b5aff0c7424 */ /* 0x000fe200078e00ff */
[----:B------:R-:W-:Y:S01]  /*0990*/  SHF.R.U32.HI R27, RZ, 0x14, R27 ;  /* 0x00000014ff1b7819 */ /* 0x000fe2000001161b */
[----:B------:R-:W-:Y:S01]  /*09a0*/  IMAD.MOV.U32 R13, RZ, RZ, 0x3ed0f5d2 ;  /* 0x3ed0f5d2ff0d7424 */ /* 0x000fe200078e00ff */
[----:B------:R-:W-:Y:S01]  /*09b0*/  UMOV UR10, 0xfefa39ef ;  /* 0xfefa39ef000a7882 */ /* 0x000fe20000000000 */
[----:B------:R-:W-:-:S02]  /*09c0*/  UMOV UR11, 0x3fe62e42 ;  /* 0x3fe62e42000b7882 */ /* 0x000fc40000000000 */
[----:B------:R-:W-:-:S10]  /*09d0*/  @!P0 DMUL R6, R6, 1.80143985094819840000e+16 ;  /* 0x4350000006068828 */ /* 0x000fd40000000000 */
[----:B------:R-:W-:Y:S01]  /*09e0*/  @!P0 MOV R8, R7 ;  /* 0x0000000700088202 */ /* 0x000fe20000000f00 */
[----:B------:R-:W-:Y:S01]  /*09f0*/  @!P0 IMAD.MOV.U32 R10, RZ, RZ, R6 ;  /* 0x000000ffff0a8224 */ /* 0x000fe200078e0006 */
[----:B------:R-:W-:Y:S02]  /*0a00*/  @!P0 LEA.HI R27, R7, 0xffffffca, RZ, 0xc ;  /* 0xffffffca071b8811 */ /* 0x000fe400078f60ff */
[----:B------:R-:W-:-:S03]  /*0a10*/  LOP3.LUT R8, R8, 0x800fffff, RZ, 0xc0, !PT ;  /* 0x800fffff08087812 */ /* 0x000fc600078ec0ff */
[----:B------:R-:W-:Y:S01]  /*0a20*/  VIADD R6, R27, 0xfffffc01 ;  /* 0xfffffc011b067836 */ /* 0x000fe20000000000 */
        /* <DEDUP_REMOVED lines=44> */
[----:B------:R-:W-:Y:S01]  /*0cf0*/  VIADD R21, R13, 0x100000 ;  /* 0x001000000d157836 */ /* 0x000fe20000000000 */
[----:B------:R-:W-:-:S04]  /*0d00*/  MOV R20, R12 ;  /* 0x0000000c00147202 */ /* 0x000fc80000000f00 */
[----:B------:R-:W-:Y:S01]  /*0d10*/  DADD R16, R16, -UR6 ;  /* 0x8000000610107e29 */ /* 0x000fe20008000000 */
[----:B------:R-:W-:Y:S01]  /*0d20*/  UMOV UR6, 0x80000000 ;  /* 0x8000000000067882 */ /* 0x000fe20000000000 */
[C---:B------:R-:W-:Y:S01]  /*0d30*/  DFMA R20, R8.reuse, R20, R22 ;  /* 0x000000140814722b */ /* 0x040fe20000000016 */
[----:B------:R-:W-:Y:S01]  /*0d40*/  UMOV UR7, 0x43300000 ;  /* 0x4330000000077882 */ /* 0x000fe20000000000 */
        /* <DEDUP_REMOVED lines=87> */
[----:B------:R-:W-:Y:S01]  /*12c0*/  LEA R13, R6, R11, 0x14 ;  /* 0x0000000b060d7211 */ /* 0x000fe200078ea0ff */
        /* <DEDUP_REMOVED lines=11> */
[----:B------:R-:W-:Y:S02]  /*1380*/  @!P1 LEA R7, R6, 0x3ff00000, 0x14 ;  /* 0x3ff0000006079811 */ /* 0x000fe400078ea0ff */
[----:B------:R-:W-:-:S06]  /*1390*/  @!P1 MOV R6, RZ ;  /* 0x000000ff00069202 */ /* 0x000fcc0000000f00 */
[----:B------:R-:W-:-:S11]  /*13a0*/  @!P1 DMUL R12, R10, R6 ;  /* 0x000000060a0c9228 */ /* 0x000fd60000000000 */
.L_x_75:
[----:B------:R-:W-:Y:S01]  /*13b0*/  DFMA R14, R14, R12, R12 ;  /* 0x0000000c0e0e722b */ /* 0x000fe2000000000c */
[----:B------:R-:W-:Y:S01]  /*13c0*/  IMAD.MOV.U32 R6, RZ, RZ, R0 ;  /* 0x000000ffff067224 */ /* 0x000fe200078e0000 */
[----:B------:R-:W-:Y:S01]  /*13d0*/  DSETP.NEU.AND P0, PT, |R12|, +INF , PT ;  /* 0x7ff000000c00742a */ /* 0x000fe20003f0d200 */
[----:B------:R-:W-:-:S07]  /*13e0*/  IMAD.MOV.U32 R7, RZ, RZ, 0x0 ;  /* 0x00000000ff077424 */ /* 0x000fce00078e00ff */
[----:B------:R-:W-:Y:S02]  /*13f0*/  FSEL R10, R12, R14, !P0 ;  /* 0x0000000e0c0a7208 */ /* 0x000fe40004000000 */
[----:B------:R-:W-:Y:S01]  /*1400*/  FSEL R11, R13, R15, !P0 ;  /* 0x0000000f0d0b7208 */ /* 0x000fe20004000000 */
[----:B------:R-:W-:Y:S06]  /*1410*/  RET.REL.NODEC R6 `(_Z8AmplitudPfP6float2ii) ;  /* 0xffffffe806f87950 */ /* 0x000fec0003c3ffff */
.L_x_76:
        /* <DEDUP_REMOVED lines=14> */
.L_x_139:


//--------------------- .text._Z10NormalizarPfiiS_S_ --------------------------
	.section	.text._Z10NormalizarPfiiS_S_,"ax",@progbits
	.align	128
        .global         _Z10NormalizarPfiiS_S_
        .type           _Z10NormalizarPfiiS_S_,@function
        .size           _Z10NormalizarPfiiS_S_,(.L_x_140 - _Z10NormalizarPfiiS_S_)
        .other          _Z10NormalizarPfiiS_S_,@"STO_CUDA_ENTRY STV_DEFAULT"
_Z10NormalizarPfiiS_S_:
.text._Z10NormalizarPfiiS_S_:
[----:B------:R-:W-:Y:S01]  /*0000*/  LDC R1, c[0x0][0x37c] ;  /* 0x0000df00ff017b82 */ /* 0x000fe20000000800 */
[----:B------:R-:W0:Y:S07]  /*0010*/  S2R R9, SR_TID.X ;  /* 0x0000000000097919 */ /* 0x000e2e0000002100 */
[----:B------:R-:W1:Y:S01]  /*0020*/  LDC.64 R2, c[0x0][0x390] ;  /* 0x0000e400ff027b82 */ /* 0x000e620000000a00 */
[----:B------:R-:W1:Y:S01]  /*0030*/  LDCU.64 UR4, c[0x0][0x358] ;  /* 0x00006b00ff0477ac */ /* 0x000e620008000a00 */
[----:B------:R-:W2:Y:S01]  /*0040*/  S2R R11, SR_TID.Y ;  /* 0x00000000000b7919 */ /* 0x000ea20000002200 */
[----:B------:R-:W3:Y:S05]  /*0050*/  LDCU UR8, c[0x0][0x38c] ;  /* 0x00007180ff0877ac */ /* 0x000eea0008000800 */
[----:B------:R-:W4:Y:S08]  /*0060*/  LDC.64 R6, c[0x0][0x398] ;  /* 0x0000e600ff067b82 */ /* 0x000f300000000a00 */
[----:B------:R-:W0:Y:S08]  /*0070*/  S2UR UR6, SR_CTAID.X ;  /* 0x00000000000679c3 */ /* 0x000e300000002500 */
[----:B------:R-:W0:Y:S01]  /*0080*/  LDC R0, c[0x0][0x360] ;  /* 0x0000d800ff007b82 */ /* 0x000e220000000800 */
[----:B-1----:R-:W5:Y:S07]  /*0090*/  LDG.E R2, desc[UR4][R2.64] ;  /* 0x0000000402027981 */ /* 0x002f6e000c1e1900 */
[----:B------:R-:W2:Y:S01]  /*00a0*/  S2UR UR7, SR_CTAID.Y ;  /* 0x00000000000779c3 */ /* 0x000ea20000002600 */
[----:B----4-:R-:W5:Y:S07]  /*00b0*/  LDG.E R7, desc[UR4][R6.64] ;  /* 0x0000000406077981 */ /* 0x010f6e000c1e1900 */
[----:B------:R-:W2:Y:S08]  /*00c0*/  LDC R8, c[0x0][0x364] ;  /* 0x0000d900ff087b82 */ /* 0x000eb00000000800 */
[----:B------:R-:W1:Y:S01]  /*00d0*/  LDC.64 R4, c[0x0][0x380] ;  /* 0x0000e000ff047b82 */ /* 0x000e620000000a00 */
[----:B0-----:R-:W-:-:S02]  /*00e0*/  IMAD R0, R0, UR6, R9 ;  /* 0x0000000600007c24 */ /* 0x001fc4000f8e0209 */
[----:B--2---:R-:W-:-:S04]  /*00f0*/  IMAD R9, R8, UR7, R11 ;  /* 0x0000000708097c24 */ /* 0x004fc8000f8e020b */
[----:B---3--:R-:W-:-:S04]  /*0100*/  IMAD R9, R0, UR8, R9 ;  /* 0x0000000800097c24 */ /* 0x008fc8000f8e0209 */
[----:B-1----:R-:W-:-:S05]  /*0110*/  IMAD.WIDE R4, R9, 0x4, R4 ;  /* 0x0000000409047825 */ /* 0x002fca00078e0204 */
[----:B------:R-:W2:Y:S01]  /*0120*/  LDG.E R9, desc[UR4][R4.64] ;  /* 0x0000000404097981 */ /* 0x000ea2000c1e1900 */
[----:B------:R-:W-:Y:S01]  /*0130*/  BSSY.RECONVERGENT B0, `(.L_x_77) ;  /* 0x000000e000007945 */ /* 0x000fe20003800200 */
[----:B-----5:R-:W-:-:S04]  /*0140*/  FADD R3, -R2, R7 ;  /* 0x0000000702037221 */ /* 0x020fc80000000100 */
[----:B------:R-:W0:Y:S02]  /*0150*/  MUFU.RCP R8, R3 ;  /* 0x0000000300087308 */ /* 0x000e240000001000 */
[----:B0-----:R-:W-:-:S04]  /*0160*/  FFMA R11, -R3, R8, 1 ;  /* 0x3f800000030b7423 */ /* 0x001fc80000000108 */
[----:B------:R-:W-:Y:S01]  /*0170*/  FFMA R11, R8, R11, R8 ;  /* 0x0000000b080b7223 */ /* 0x000fe20000000008 */
[----:B--2---:R-:W-:-:S04]  /*0180*/  FADD R0, -R2, R9 ;  /* 0x0000000902007221 */ /* 0x004fc80000000100 */
[----:B------:R-:W0:Y:S01]  /*0190*/  FCHK P0, R0, R3 ;  /* 0x0000000300007302 */ /* 0x000e220000000000 */
[----:B------:R-:W-:-:S04]  /*01a0*/  FFMA R2, R0, R11, RZ ;  /* 0x0000000b00027223 */ /* 0x000fc800000000ff */
[----:B------:R-:W-:-:S04]  /*01b0*/  FFMA R6, -R3, R2, R0 ;  /* 0x0000000203067223 */ /* 0x000fc80000000100 */
[----:B------:R-:W-:Y:S01]  /*01c0*/  FFMA R11, R11, R6, R2 ;  /* 0x000000060b0b7223 */ /* 0x000fe20000000002 */
[----:B0-----:R-:W-:Y:S06]  /*01d0*/  @!P0 BRA `(.L_x_78) ;  /* 0x00000000000c8947 */ /* 0x001fec0003800000 */
[----:B------:R-:W-:-:S07]  /*01e0*/  MOV R2, 0x200 ;  /* 0x0000020000027802 */ /* 0x000fce0000000f00 */
[----:B------:R-:W-:Y:S05]  /*01f0*/  CALL.REL.NOINC `($__internal_4_$__cuda_sm3x_div_rn_noftz_f32_slowpath) ;  /* 0x0000000000107944 */ /* 0x000fea0003c00000 */
[----:B------:R-:W-:-:S07]  /*0200*/  IMAD.MOV.U32 R11, RZ, RZ, R0 ;  /* 0x000000ffff0b7224 */ /* 0x000fce00078e0000 */
.L_x_78:
[----:B------:R-:W-:Y:S05]  /*0210*/  BSYNC.RECONVERGENT B0 ;  /* 0x0000000000007941 */ /* 0x000fea0003800200 */
.L_x_77:
[----:B------:R-:W-:Y:S01]  /*0220*/  STG.E desc[UR4][R4.64], R11 ;  /* 0x0000000b04007986 */ /* 0x000fe2000c101904 */
[----:B------:R-:W-:Y:S05]  /*0230*/  EXIT ;  /* 0x000000000000794d */ /* 0x000fea0003800000 */
        .weak           $__internal_4_$__cuda_sm3x_div_rn_noftz_f32_slowpath
        .type           $__internal_4_$__cuda_sm3x_div_rn_noftz_f32_slowpath,@function
        .size           $__internal_4_$__cuda_sm3x_div_rn_noftz_f32_slowpath,(.L_x_140 - $__internal_4_$__cuda_sm3x_div_rn_noftz_f32_slowpath)
$__internal_4_$__cuda_sm3x_div_rn_noftz_f32_slowpath:
        /* <DEDUP_REMOVED lines=36> */
.L_x_80:
[----:B------:R-:W-:Y:S01]  /*0480*/  LEA R0, R7, 0xc0800000, 0x17 ;  /* 0xc080000007007811 */ /* 0x000fe200078eb8ff */
[----:B------:R-:W-:Y:S01]  /*0490*/  VIADD R6, R6, 0xffffff81 ;  /* 0xffffff8106067836 */ /* 0x000fe20000000000 */
[----:B------:R-:W-:Y:S03]  /*04a0*/  BSSY.RECONVERGENT B2, `(.L_x_85) ;  /* 0x0000035000027945 */ /* 0x000fe60003800200 */
[----:B------:R-:W-:Y:S01]  /*04b0*/  IMAD.IADD R9, R9, 0x1, -R0 ;  /* 0x0000000109097824 */ /* 0x000fe200078e0a00 */
[C---:B------:R-:W-:Y:S01]  /*04c0*/  IADD3 R7, PT, PT, R6.reuse, 0x7f, -R7 ;  /* 0x0000007f06077810 */ /* 0x040fe20007ffe807 */
[----:B------:R-:W-:Y:S02]  /*04d0*/  IMAD R0, R6, -0x800000, R8 ;  /* 0xff80000006007824 */ /* 0x000fe400078e0208 */
[----:B------:R-:W0:Y:S01]  /*04e0*/  MUFU.RCP R3, R9 ;  /* 0x0000000900037308 */ /* 0x000e220000001000 */
[----:B------:R-:W-:Y:S01]  /*04f0*/  FADD.FTZ R11, -R9, -RZ ;  /* 0x800000ff090b7221 */ /* 0x000fe20000010100 */
[----:B------:R-:W-:-:S03]  /*0500*/  IMAD.IADD R7, R7, 0x1, R10 ;  /* 0x0000000107077824 */ /* 0x000fc600078e020a */
[----:B0-----:R-:W-:-:S04]  /*0510*/  FFMA R12, R3, R11, 1 ;  /* 0x3f800000030c7423 */ /* 0x001fc8000000000b */
[----:B------:R-:W-:-:S04]  /*0520*/  FFMA R12, R3, R12, R3 ;  /* 0x0000000c030c7223 */ /* 0x000fc80000000003 */
[----:B------:R-:W-:-:S04]  /*0530*/  FFMA R3, R0, R12, RZ ;  /* 0x0000000c00037223 */ /* 0x000fc800000000ff */
[----:B------:R-:W-:-:S04]  /*0540*/  FFMA R8, R11, R3, R0 ;  /* 0x000000030b087223 */ /* 0x000fc80000000000 */
[----:B------:R-:W-:-:S04]  /*0550*/  FFMA R13, R12, R8, R3 ;  /* 0x000000080c0d7223 */ /* 0x000fc80000000003 */
[----:B------:R-:W-:-:S04]  /*0560*/  FFMA R8, R11, R13, R0 ;  /* 0x0000000d0b087223 */ /* 0x000fc80000000000 */
        /* <DEDUP_REMOVED lines=14> */
[CCC-:B------:R-:W-:Y:S01]  /*0650*/  FFMA.RZ R3, R12.reuse, R8.reuse, R13.reuse ;  /* 0x000000080c037223 */ /* 0x1c0fe2000000c00d */
[CCC-:B------:R-:W-:Y:S01]  /*0660*/  FFMA.RM R6, R12.reuse, R8.reuse, R13.reuse ;  /* 0x000000080c067223 */ /* 0x1c0fe2000000400d */
[C---:B------:R-:W-:Y:S02]  /*0670*/  ISETP.NE.AND P2, PT, R9.reuse, RZ, PT ;  /* 0x000000ff0900720c */ /* 0x040fe40003f45270 */
[----:B------:R-:W-:Y:S02]  /*0680*/  ISETP.NE.AND P1, PT, R9, RZ, PT ;  /* 0x000000ff0900720c */ /* 0x000fe40003f25270 */
[----:B------:R-:W-:Y:S01]  /*0690*/  LOP3.LUT R7, R3, 0x7fffff, RZ, 0xc0, !PT ;  /* 0x007fffff03077812 */ /* 0x000fe200078ec0ff */
[----:B------:R-:W-:Y:S01]  /*06a0*/  FFMA.RP R3, R12, R8, R13 ;  /* 0x000000080c037223 */ /* 0x000fe2000000800d */
[----:B------:R-:W-:Y:S02]  /*06b0*/  VIADD R8, R9, 0x20 ;  /* 0x0000002009087836 */ /* 0x000fe40000000000 */
[----:B------:R-:W-:Y:S01]  /*06c0*/  LOP3.LUT R7, R7, 0x800000, RZ, 0xfc, !PT ;  /* 0x0080000007077812 */ /* 0x000fe200078efcff */
[----:B------:R-:W-:Y:S01]  /*06d0*/  IMAD.MOV R9, RZ, RZ, -R9 ;  /* 0x000000ffff097224 */ /* 0x000fe200078e0a09 */
[----:B------:R-:W-:-:S02]  /*06e0*/  FSETP.NEU.FTZ.AND P0, PT, R3, R6, PT ;  /* 0x000000060300720b */ /* 0x000fc40003f1d000 */
[----:B------:R-:W-:Y:S02]  /*06f0*/  SHF.L.U32 R8, R7, R8, RZ ;  /* 0x0000000807087219 */ /* 0x000fe400000006ff */
[----:B------:R-:W-:Y:S02]  /*0700*/  SEL R6, R9, RZ, P2 ;  /* 0x000000ff09067207 */ /* 0x000fe40001000000 */
[----:B------:R-:W-:Y:S02]  /*0710*/  ISETP.NE.AND P1, PT, R8, RZ, P1 ;  /* 0x000000ff0800720c */ /* 0x000fe40000f25270 */
[----:B------:R-:W-:Y:S02]  /*0720*/  SHF.R.U32.HI R6, RZ, R6, R7 ;  /* 0x00000006ff067219 */ /* 0x000fe40000011607 */
[----:B------:R-:W-:Y:S02]  /*0730*/  PLOP3.LUT P0, PT, P0, P1, PT, 0xf8, 0x8f ;  /* 0x00000000008f781c */ /* 0x000fe40000703f70 */
[----:B------:R-:W-:-:S02]  /*0740*/  SHF.R.U32.HI R8, RZ, 0x1, R6 ;  /* 0x00000001ff087819 */ /* 0x000fc40000011606 */
[----:B------:R-:W-:-:S04]  /*0750*/  SEL R3, RZ, 0x1, !P0 ;  /* 0x00000001ff037807 */ /* 0x000fc80004000000 */
[----:B------:R-:W-:-:S04]  /*0760*/  LOP3.LUT R3, R3, 0x1, R8, 0xf8, !PT ;  /* 0x0000000103037812 */ /* 0x000fc800078ef808 */
[----:B------:R-:W-:-:S05]  /*0770*/  LOP3.LUT R3, R3, R6, RZ, 0xc0, !PT ;  /* 0x0000000603037212 */ /* 0x000fca00078ec0ff */
[----:B------:R-:W-:-:S05]  /*0780*/  IMAD.IADD R3, R8, 0x1, R3 ;  /* 0x0000000108037824 */ /* 0x000fca00078e0203 */
[----:B------:R-:W-:Y:S01]  /*0790*/  LOP3.LUT R0, R3, R0, RZ, 0xfc, !PT ;  /* 0x0000000003007212 */ /* 0x000fe200078efcff */
[----:B------:R-:W-:Y:S06]  /*07a0*/  BRA `(.L_x_88) ;  /* 0x0000000000107947 */ /* 0x000fec0003800000 */
.L_x_87:
[----:B------:R-:W-:-:S04]  /*07b0*/  LOP3.LUT R0, R0, 0x80000000, RZ, 0xc0, !PT ;  /* 0x8000000000007812 */ /* 0x000fc800078ec0ff */
[----:B------:R-:W-:Y:S01]  /*07c0*/  LOP3.LUT R0, R0, 0x7f800000, RZ, 0xfc, !PT ;  /* 0x7f80000000007812 */ /* 0x000fe200078efcff */
[----:B------:R-:W-:Y:S06]  /*07d0*/  BRA `(.L_x_88) ;  /* 0x0000000000047947 */ /* 0x000fec0003800000 */
.L_x_86:
[----:B------:R-:W-:-:S07]  /*07e0*/  IMAD R0, R7, 0x800000, R0 ;  /* 0x0080000007007824 */ /* 0x000fce00078e0200 */
.L_x_88:
[----:B------:R-:W-:Y:S05]  /*07f0*/  BSYNC.RECONVERGENT B2 ;  /* 0x0000000000027941 */ /* 0x000fea0003800200 */
.L_x_85:
[----:B------:R-:W-:Y:S05]  /*0800*/  BRA `(.L_x_89) ;  /* 0x0000000000207947 */ /* 0x000fea0003800000 */
.L_x_84:
[----:B------:R-:W-:-:S04]  /*0810*/  LOP3.LUT R0, R9, 0x80000000, R8, 0x48, !PT ;  /* 0x8000000009007812 */ /* 0x000fc800078e4808 */
[----:B------:R-:W-:Y:S01]  /*0820*/  LOP3.LUT R0, R0, 0x7f800000, RZ, 0xfc, !PT ;  /* 0x7f80000000007812 */ /* 0x000fe200078efcff */
[----:B------:R-:W-:Y:S06]  /*0830*/  BRA `(.L_x_89) ;  /* 0x0000000000147947 */ /* 0x000fec0003800000 */
.L_x_83:
[----:B------:R-:W-:Y:S01]  /*0840*/  LOP3.LUT R0, R9, 0x80000000, R8, 0x48, !PT ;  /* 0x8000000009007812 */ /* 0x000fe200078e4808 */
[----:B------:R-:W-:Y:S06]  /*0850*/  BRA `(.L_x_89) ;  /* 0x00000000000c7947 */ /* 0x000fec0003800000 */
.L_x_82:
[----:B------:R-:W0:Y:S01]  /*0860*/  MUFU.RSQ R0, -QNAN ;  /* 0xffc0000000007908 */ /* 0x000e220000001400 */
[----:B------:R-:W-:Y:S05]  /*0870*/  BRA `(.L_x_89) ;  /* 0x0000000000047947 */ /* 0x000fea0003800000 */
.L_x_81:
[----:B------:R-:W-:-:S07]  /*0880*/  FADD.FTZ R0, R0, R3 ;  /* 0x0000000300007221 */ /* 0x000fce0000010000 */
.L_x_89:
[----:B------:R-:W-:Y:S05]  /*0890*/  BSYNC.RECONVERGENT B1 ;  /* 0x0000000000017941 */ /* 0x000fea0003800200 */
.L_x_79:
[----:B------:R-:W-:-:S04]  /*08a0*/  IMAD.MOV.U32 R3, RZ, RZ, 0x0 ;  /* 0x00000000ff037424 */ /* 0x000fc800078e00ff */
[----:B0-----:R-:W-:Y:S05]  /*08b0*/  RET.REL.NODEC R2 `(_Z10NormalizarPfiiS_S_) ;  /* 0xfffffff402d07950 */ /* 0x001fea0003c3ffff */
.L_x_90:
        /* <DEDUP_REMOVED lines=12> */
.L_x_140:


//--------------------- .text._Z21mascara_1er_cuadranteP6float2S0_Pfii --------------------------
	.section	.text._Z21mascara_1er_cuadranteP6float2S0_Pfii,"ax",@progbits
	.align	128
        .global         _Z21mascara_1er_cuadranteP6float2S0_Pfii
        .type           _Z21mascara_1er_cuadranteP6float2S0_Pfii,@function
        .size           _Z21mascara_1er_cuadranteP6float2S0_Pfii,(.L_x_149 - _Z21mascara_1er_cuadranteP6float2S0_Pfii)
        .other          _Z21mascara_1er_cuadranteP6float2S0_Pfii,@"STO_CUDA_ENTRY STV_DEFAULT"
_Z21mascara_1er_cuadranteP6float2S0_Pfii:
.text._Z21mascara_1er_cuadranteP6float2S0_Pfii:
        /* <DEDUP_REMOVED lines=10> */
[----:B0-----:R-:W-:-:S07]  /*00a0*/  IMAD R0, R0, UR6, R7 ;  /* 0x0000000600007c24 */ /* 0x001fce000f8e0207 */
[----:B------:R-:W0:Y:S01]  /*00b0*/  LDC.64 R4, c[0x0][0x390] ;  /* 0x0000e400ff047b82 */ /* 0x000e220000000a00 */
[----:B--2---:R-:W-:-:S04]  /*00c0*/  IMAD R7, R6, UR7, R9 ;  /* 0x0000000706077c24 */ /* 0x004fc8000f8e0209 */
[----:B-1----:R-:W-:-:S03]  /*00d0*/  IMAD R9, R0, UR8, R7 ;  /* 0x0000000800097c24 */ /* 0x002fc6000f8e0207 */
[----:B------:R-:W1:Y:S01]  /*00e0*/  LDC.64 R6, c[0x0][0x380] ;  /* 0x0000e000ff067b82 */ /* 0x000e620000000a00 */
[----:B----4-:R-:W-:-:S06]  /*00f0*/  IMAD.WIDE R2, R9, 0x8, R2 ;  /* 0x0000000809027825 */ /* 0x010fcc00078e0202 */
[----:B---3--:R-:W2:Y:S01]  /*0100*/  LDG.E.64 R2, desc[UR4][R2.64] ;  /* 0x0000000402027981 */ /* 0x008ea2000c1e1b00 */
[----:B0-----:R-:W-:-:S05]  /*0110*/  IMAD.WIDE R4, R9, 0x4, R4 ;  /* 0x0000000409047825 */ /* 0x001fca00078e0204 */
[----:B------:R-:W2:Y:S01]  /*0120*/  LDG.E R11, desc[UR4][R4.64] ;  /* 0x00000004040b7981 */ /* 0x000ea2000c1e1900 */
[----:B-1----:R-:W-:-:S04]  /*0130*/  IMAD.WIDE R6, R9, 0x8, R6 ;  /* 0x0000000809067825 */ /* 0x002fc800078e0206 */
[----:B--2---:R-:W-:-:S05]  /*0140*/  FMUL R11, R2, R11 ;  /* 0x0000000b020b7220 */ /* 0x004fca0000400000 */
[----:B------:R-:W-:Y:S04]  /*0150*/  STG.E desc[UR4][R6.64], R11 ;  /* 0x0000000b06007986 */ /* 0x000fe8000c101904 */
[----:B------:R-:W2:Y:S02]  /*0160*/  LDG.E R0, desc[UR4][R4.64] ;  /* 0x0000000404007981 */ /* 0x000ea4000c1e1900 */
[----:B--2---:R-:W-:-:S05]  /*0170*/  FMUL R9, R3, R0 ;  /* 0x0000000003097220 */ /* 0x004fca0000400000 */
[----:B------:R-:W-:Y:S01]  /*0180*/  STG.E desc[UR4][R6.64+0x4], R9 ;  /* 0x0000040906007986 */ /* 0x000fe2000c101904 */
[----:B------:R-:W-:Y:S05]  /*0190*/  EXIT ;  /* 0x000000000000794d */ /* 0x000fea0003800000 */
.L_x_91:
        /* <DEDUP_REMOVED lines=14> */
.L_x_149:


//--------------------- .text._Z12thresholdingPfiif --------------------------
	.section	.text._Z12thresholdingPfiif,"ax",@progbits
	.align	128
        .global         _Z12thresholdingPfiif
        .type           _Z12thresholdingPfiif,@function
        .size           _Z12thresholdingPfiif,(.L_x_150 - _Z12thresholdingPfiif)
        .other          _Z12thresholdingPfiif,@"STO_CUDA_ENTRY STV_DEFAULT"
_Z12thresholdingPfiif:
.text._Z12thresholdingPfiif:
[----:B------:R-:W-:Y:S01]  /*0000*/  LDC R1, c[0x0][0x37c] ;  /* 0x0000df00ff017b82 */ /* 0x000fe20000000800 */
[----:B------:R-:W0:Y:S01]  /*0010*/  S2R R0, SR_TID.X ;  /* 0x0000000000007919 */ /* 0x000e220000002100 */
[----:B------:R-:W0:Y:S06]  /*0020*/  LDCU UR6, c[0x0][0x360] ;  /* 0x00006c00ff0677ac */ /* 0x000e2c0008000800 */
[----:B------:R-:W1:Y:S01]  /*0030*/  LDC.64 R2, c[0x0][0x380] ;  /* 0x0000e000ff027b82 */ /* 0x000e620000000a00 */
[----:B------:R-:W0:Y:S01]  /*0040*/  S2R R5, SR_CTAID.X ;  /* 0x0000000000057919 */ /* 0x000e220000002500 */
[----:B------:R-:W2:Y:S01]  /*0050*/  LDCU UR7, c[0x0][0x364] ;  /* 0x00006c80ff0777ac */ /* 0x000ea20008000800 */
[----:B------:R-:W2:Y:S01]  /*0060*/  S2R R4, SR_TID.Y ;  /* 0x0000000000047919 */ /* 0x000ea20000002200 */
[----:B------:R-:W3:Y:S01]  /*0070*/  LDCU UR8, c[0x0][0x38c] ;  /* 0x00007180ff0877ac */ /* 0x000ee20008000800 */
[----:B------:R-:W2:Y:S01]  /*0080*/  S2R R7, SR_CTAID.Y ;  /* 0x0000000000077919 */ /* 0x000ea20000002600 */
[----:B------:R-:W4:Y:S01]  /*0090*/  LDCU.64 UR4, c[0x0][0x358] ;  /* 0x00006b00ff0477ac */ /* 0x000f220008000a00 */
[----:B0-----:R-:W-:Y:S01]  /*00a0*/  IMAD R0, R5, UR6, R0 ;  /* 0x0000000605007c24 */ /* 0x001fe2000f8e0200 */
[----:B------:R-:W0:Y:S01]  /*00b0*/  LDCU UR6, c[0x0][0x390] ;  /* 0x00007200ff0677ac */ /* 0x000e220008000800 */
[----:B--2---:R-:W-:-:S04]  /*00c0*/  IMAD R5, R7, UR7, R4 ;  /* 0x0000000707057c24 */ /* 0x004fc8000f8e0204 */
[----:B---3--:R-:W-:-:S04]  /*00d0*/  IMAD R5, R0, UR8, R5 ;  /* 0x0000000800057c24 */ /* 0x008fc8000f8e0205 */
[----:B-1----:R-:W-:-:S05]  /*00e0*/  IMAD.WIDE R2, R5, 0x4, R2 ;  /* 0x0000000405027825 */ /* 0x002fca00078e0202 */
[----:B----4-:R-:W0:Y:S02]  /*00f0*/  LDG.E R0, desc[UR4][R2.64] ;  /* 0x0000000402007981 */ /* 0x010e24000c1e1900 */
[----:B0-----:R-:W-:-:S05]  /*0100*/  FSET.BF.GT.AND R5, R0, UR6, PT ;  /* 0x0000000600057c0a */ /* 0x001fca000b804000 */
[----:B------:R-:W-:Y:S01]  /*0110*/  STG.E desc[UR4][R2.64], R5 ;  /* 0x0000000502007986 */ /* 0x000fe2000c101904 */
[----:B------:R-:W-:Y:S05]  /*0120*/  EXIT ;  /* 0x000000000000794d */ /* 0x000fea0003800000 */
.L_x_92:
        /* <DEDUP_REMOVED lines=13> */
.L_x_150:


//--------------------- .text._Z25fft_shift_var_no_complejaP6float2Pfii --------------------------
	.section	.text._Z25fft_shift_var_no_complejaP6float2Pfii,"ax",@progbits
	.align	128
        .global         _Z25fft_shift_var_no_complejaP6float2Pfii
        .type           _Z25fft_shift_var_no_complejaP6float2Pfii,@function
        .size           _Z25fft_shift_var_no_complejaP6float2Pfii,(.L_x_151 - _Z25fft_shift_var_no_complejaP6float2Pfii)
        .other          _Z25fft_shift_var_no_complejaP6float2Pfii,@"STO_CUDA_ENTRY STV_DEFAULT"
_Z25fft_shift_var_no_complejaP6float2Pfii:
.text._Z25fft_shift_var_no_complejaP6float2Pfii:
[----:B------:R-:W-:Y:S01]  /*0000*/  LDC R1, c[0x0][0x37c] ;  /* 0x0000df00ff017b82 */ /* 0x000fe20000000800 */
[----:B------:R-:W0:Y:S07]  /*0010*/  S2R R7, SR_TID.X ;  /* 0x0000000000077919 */ /* 0x000e2e0000002100 */
[----:B------:R-:W1:Y:S01]  /*0020*/  LDC.64 R4, c[0x0][0x390] ;  /* 0x0000e400ff047b82 */ /* 0x000e620000000a00 */
[----:B------:R-:W2:Y:S07]  /*0030*/  S2R R9, SR_TID.Y ;  /* 0x0000000000097919 */ /* 0x000eae0000002200 */
[----:B------:R-:W0:Y:S08]  /*0040*/  LDC R0, c[0x0][0x360] ;  /* 0x0000d800ff007b82 */ /* 0x000e300000000800 */
[----:B------:R-:W0:Y:S08]  /*0050*/  S2UR UR4, SR_CTAID.X ;  /* 0x00000000000479c3 */ /* 0x000e300000002500 */
[----:B------:R-:W2:Y:S01]  /*0060*/  S2UR UR5, SR_CTAID.Y ;  /* 0x00000000000579c3 */ /* 0x000ea20000002600 */
[----:B-1----:R-:W-:-:S02]  /*0070*/  LEA.HI R11, R5, R5, RZ, 0x1 ;  /* 0x00000005050b7211 */ /* 0x002fc400078f08ff */
[----:B------:R-:W-:Y:S02]  /*0080*/  LEA.HI R4, R4, R4, RZ, 0x1 ;  /* 0x0000000404047211 */ /* 0x000fe400078f08ff */
[----:B------:R-:W-:-:S03]  /*0090*/  SHF.R.S32.HI R11, RZ, 0x1, R11 ;  /* 0x00000001ff0b7819 */ /* 0x000fc6000001140b */
[----:B------:R-:W2:Y:S08]  /*00a0*/  LDC R10, c[0x0][0x364] ;  /* 0x0000d900ff0a7b82 */ /* 0x000eb00000000800 */
[----:B------:R-:W1:Y:S01]  /*00b0*/  LDC.64 R2, c[0x0][0x388] ;  /* 0x0000e200ff027b82 */ /* 0x000e620000000a00 */
[----:B0-----:R-:W-:-:S05]  /*00c0*/  IMAD R0, R0, UR4, R7 ;  /* 0x0000000400007c24 */ /* 0x001fca000f8e0207 */
[----:B------:R-:W-:Y:S01]  /*00d0*/  LEA.HI.SX32 R4, R4, R0, 0x1f ;  /* 0x0000000004047211 */ /* 0x000fe200078ffaff */
[----:B--2---:R-:W-:Y:S01]  /*00e0*/  IMAD R10, R10, UR5, R9 ;  /* 0x000000050a0a7c24 */ /* 0x004fe2000f8e0209 */
[----:B------:R-:W0:Y:S04]  /*00f0*/  LDCU.64 UR4, c[0x0][0x358] ;  /* 0x00006b00ff0477ac */ /* 0x000e280008000a00 */
[----:B------:R-:W-:-:S05]  /*0100*/  IADD3 R6, PT, PT, R11, R10, RZ ;  /* 0x0000000a0b067210 */ /* 0x000fca0007ffe0ff */
[----:B------:R-:W-:Y:S02]  /*0110*/  IMAD R17, R4, R5, R6 ;  /* 0x0000000504117224 */ /* 0x000fe400078e0206 */
[----:B------:R-:W2:Y:S02]  /*0120*/  LDC.64 R6, c[0x0][0x380] ;  /* 0x0000e000ff067b82 */ /* 0x000ea40000000a00 */
[----:B-1----:R-:W-:-:S05]  /*0130*/  IMAD.WIDE R14, R17, 0x4, R2 ;  /* 0x00000004110e7825 */ /* 0x002fca00078e0202 */
[----:B0-----:R-:W3:Y:S01]  /*0140*/  LDG.E R18, desc[UR4][R14.64] ;  /* 0x000000040e127981 */ /* 0x001ee2000c1e1900 */
[----:B------:R-:W-:Y:S02]  /*0150*/  IMAD R9, R0, R5, R10 ;  /* 0x0000000500097224 */ /* 0x000fe400078e020a */
[----:B------:R-:W-:Y:S02]  /*0160*/  HFMA2 R19, -RZ, RZ, 0, 0 ;  /* 0x00000000ff137431 */ /* 0x000fe400000001ff */
[----:B--2---:R-:W-:-:S04]  /*0170*/  IMAD.WIDE R12, R9, 0x8, R6 ;  /* 0x00000008090c7825 */ /* 0x004fc800078e0206 */
[----:B------:R-:W-:Y:S01]  /*0180*/  IMAD.WIDE R8, R9, 0x4, R2 ;  /* 0x0000000409087825 */ /* 0x000fe200078e0202 */
[----:B---3--:R-:W-:Y:S04]  /*0190*/  STG.E.64 desc[UR4][R12.64], R18 ;  /* 0x000000120c007986 */ /* 0x008fe8000c101b04 */
[----:B------:R-:W2:Y:S01]  /*01a0*/  LDG.E R20, desc[UR4][R8.64] ;  /* 0x0000000408147981 */ /* 0x000ea2000c1e1900 */
[----:B------:R-:W-:Y:S01]  /*01b0*/  IMAD R23, R4, R5, R10 ;  /* 0x0000000504177224 */ /* 0x000fe200078e020a */
[----:B------:R-:W-:Y:S01]  /*01c0*/  MOV R21, RZ ;  /* 0x000000ff00157202 */ /* 0x000fe20000000f00 */
[----:B------:R-:W-:-:S04]  /*01d0*/  IMAD.WIDE R4, R17, 0x8, R6 ;  /* 0x0000000811047825 */ /* 0x000fc800078e0206 */
[----:B------:R-:W-:Y:S01]  /*01e0*/  IMAD.WIDE R2, R23, 0x4, R2 ;  /* 0x0000000417027825 */ /* 0x000fe200078e0202 */
[----:B--2---:R-:W-:Y:S04]  /*01f0*/  STG.E.64 desc[UR4][R4.64], R20 ;  /* 0x0000001404007986 */ /* 0x004fe8000c101b04 */
[----:B------:R-:W2:Y:S01]  /*0200*/  LDG.E R16, desc[UR4][R2.64] ;  /* 0x0000000402107981 */ /* 0x000ea2000c1e1900 */
[----:B------:R-:W-:Y:S02]  /*0210*/  HFMA2 R17, -RZ, RZ, 0, 0 ;  /* 0x00000000ff117431 */ /* 0x000fe400000001ff */
[----:B------:R-:W-:-:S04]  /*0220*/  IMAD.WIDE R14, R11, 0x8, R12 ;  /* 0x000000080b0e7825 */ /* 0x000fc800078e020c */
[----:B------:R-:W-:Y:S01]  /*0230*/  IMAD.WIDE R10, R11, 0x4, R8 ;  /* 0x000000040b0a7825 */ /* 0x000fe200078e0208 */
[----:B--2---:R-:W-:Y:S04]  /*0240*/  STG.E.64 desc[UR4][R14.64], R16 ;  /* 0x000000100e007986 */ /* 0x004fe8000c101b04 */
[----:B------:R-:W2:Y:S01]  /*0250*/  LDG.E R8, desc[UR4][R10.64] ;  /* 0x000000040a087981 */ /* 0x000ea2000c1e1900 */
[----:B------:R-:W-:Y:S01]  /*0260*/  MOV R9, RZ ;  /* 0x000000ff00097202 */ /* 0x000fe20000000f00 */
[----:B------:R-:W-:-:S05]  /*0270*/  IMAD.WIDE R6, R23, 0x8, R6 ;  /* 0x0000000817067825 */ /* 0x000fca00078e0206 */
[----:B--2---:R-:W-:Y:S01]  /*0280*/  STG.E.64 desc[UR4][R6.64], R8 ;  /* 0x0000000806007986 */ /* 0x004fe2000c101b04 */
[----:B------:R-:W-:Y:S05]  /*0290*/  EXIT ;  /* 0x000000000000794d */ /* 0x000fea0003800000 */
.L_x_93:
        /* <DEDUP_REMOVED lines=14> */
.L_x_151:


//--------------------- .text._Z9fft_shiftP6float2S0_ii --------------------------
	.section	.text._Z9fft_shiftP6float2S0_ii,"ax",@progbits
	.align	128
        .global         _Z9fft_shiftP6float2S0_ii
        .type           _Z9fft_shiftP6float2S0_ii,@function
        .size           _Z9fft_shiftP6float2S0_ii,(.L_x_152 - _Z9fft_shiftP6float2S0_ii)
        .other          _Z9fft_shiftP6float2S0_ii,@"STO_CUDA_ENTRY STV_DEFAULT"
_Z9fft_shiftP6float2S0_ii:
.text._Z9fft_shiftP6float2S0_ii:
[----:B------:R-:W-:Y:S01]  /*0000*/  LDC R1, c[0x0][0x37c] ;  /* 0x0000df00ff017b82 */ /* 0x000fe20000000800 */
[----:B------:R-:W0:Y:S07]  /*0010*/  S2R R3, SR_TID.X ;  /* 0x0000000000037919 */ /* 0x000e2e0000002100 */
[----:B------:R-:W0:Y:S01]  /*0020*/  LDC R0, c[0x0][0x360] ;  /* 0x0000d800ff007b82 */ /* 0x000e220000000800 */
[----:B------:R-:W1:Y:S01]  /*0030*/  LDCU.64 UR4, c[0x0][0x358] ;  /* 0x00006b00ff0477ac */ /* 0x000e620008000a00 */
[----:B------:R-:W2:Y:S06]  /*0040*/  S2R R5, SR_TID.Y ;  /* 0x0000000000057919 */ /* 0x000eac0000002200 */
[----:B------:R-:W0:Y:S08]  /*0050*/  S2UR UR6, SR_CTAID.X ;  /* 0x00000000000679c3 */ /* 0x000e300000002500 */
[----:B------:R-:W2:Y:S08]  /*0060*/  S2UR UR7, SR_CTAID.Y ;  /* 0x00000000000779c3 */ /* 0x000eb00000002600 */
[----:B------:R-:W2:Y:S08]  /*0070*/  LDC R12, c[0x0][0x364] ;  /* 0x0000d900ff0c7b82 */ /* 0x000eb00000000800 */
[----:B------:R-:W3:Y:S01]  /*0080*/  LDC.64 R8, c[0x0][0x390] ;  /* 0x0000e400ff087b82 */ /* 0x000ee20000000a00 */
[----:B0-----:R-:W-:-:S07]  /*0090*/  IMAD R0, R0, UR6, R3 ;  /* 0x0000000600007c24 */ /* 0x001fce000f8e0203 */
[----:B------:R-:W0:Y:S01]  /*00a0*/  LDC.64 R6, c[0x0][0x388] ;  /* 0x0000e200ff067b82 */ /* 0x000e220000000a00 */
[----:B--2---:R-:W-:-:S07]  /*00b0*/  IMAD R12, R12, UR7, R5 ;  /* 0x000000070c0c7c24 */ /* 0x004fce000f8e0205 */
[----:B------:R-:W2:Y:S01]  /*00c0*/  LDC.64 R2, c[0x0][0x380] ;  /* 0x0000e000ff027b82 */ /* 0x000ea20000000a00 */
[----:B---3--:R-:W-:-:S04]  /*00d0*/  IMAD R19, R0, R9, R12 ;  /* 0x0000000900137224 */ /* 0x008fc800078e020c */
[----:B0-----:R-:W-:-:S05]  /*00e0*/  IMAD.WIDE R4, R19, 0x8, R6 ;  /* 0x0000000813047825 */ /* 0x001fca00078e0206 */
[----:B-1----:R-:W3:Y:S01]  /*00f0*/  LDG.E.64 R10, desc[UR4][R4.64] ;  /* 0x00000004040a7981 */ /* 0x002ee2000c1e1b00 */
[----:B------:R-:W-:Y:S02]  /*0100*/  LEA.HI R13, R9, R9, RZ, 0x1 ;  /* 0x00000009090d7211 */ /* 0x000fe400078f08ff */
[----:B------:R-:W-:Y:S02]  /*0110*/  LEA.HI R8, R8, R8, RZ, 0x1 ;  /* 0x0000000808087211 */ /* 0x000fe400078f08ff */
[----:B------:R-:W-:Y:S02]  /*0120*/  SHF.R.S32.HI R13, RZ, 0x1, R13 ;  /* 0x00000001ff0d7819 */ /* 0x000fe4000001140d */
[----:B------:R-:W-:Y:S02]  /*0130*/  LEA.HI.SX32 R8, R8, R0, 0x1f ;  /* 0x0000000008087211 */ /* 0x000fe400078ffaff */
[----:B------:R-:W-:-:S05]  /*0140*/  IADD3 R0, PT, PT, R13, R12, RZ ;  /* 0x0000000c0d007210 */ /* 0x000fca0007ffe0ff */
[----:B------:R-:W-:-:S04]  /*0150*/  IMAD R17, R8, R9, R0 ;  /* 0x0000000908117224 */ /* 0x000fc800078e0200 */
[----:B--2---:R-:W-:-:S04]  /*0160*/  IMAD.WIDE R14, R17, 0x8, R2 ;  /* 0x00000008110e7825 */ /* 0x004fc800078e0202 */
[----:B------:R-:W-:Y:S01]  /*0170*/  IMAD.WIDE R16, R17, 0x8, R6 ;  /* 0x0000000811107825 */ /* 0x000fe200078e0206 */
[----:B---3--:R0:W-:Y:S04]  /*0180*/  STG.E desc[UR4][R14.64], R10 ;  /* 0x0000000a0e007986 */ /* 0x0081e8000c101904 */
[----:B------:R-:W2:Y:S04]  /*0190*/  LDG.E R20, desc[UR4][R16.64] ;  /* 0x0000000410147981 */ /* 0x000ea8000c1e1900 */
[----:B------:R1:W-:Y:S04]  /*01a0*/  STG.E desc[UR4][R14.64+0x4], R11 ;  /* 0x0000040b0e007986 */ /* 0x0003e8000c101904 */
[----:B------:R-:W2:Y:S01]  /*01b0*/  LDG.E R21, desc[UR4][R16.64+0x4] ;  /* 0x0000040410157981 */ /* 0x000ea2000c1e1900 */
[----:B------:R-:W-:-:S02]  /*01c0*/  IMAD R23, R8, R9, R12 ;  /* 0x0000000908177224 */ /* 0x000fc400078e020c */
[----:B------:R-:W-:-:S04]  /*01d0*/  IMAD.WIDE R8, R19, 0x8, R2 ;  /* 0x0000000813087825 */ /* 0x000fc800078e0202 */
[----:B------:R-:W-:Y:S01]  /*01e0*/  IMAD.WIDE R6, R23, 0x8, R6 ;  /* 0x0000000817067825 */ /* 0x000fe200078e0206 */
[----:B--2---:R-:W-:Y:S05]  /*01f0*/  STG.E.64 desc[UR4][R8.64], R20 ;  /* 0x0000001408007986 */ /* 0x004fea000c101b04 */
[----:B------:R-:W2:Y:S01]  /*0200*/  LDG.E.64 R6, desc[UR4][R6.64] ;  /* 0x0000000406067981 */ /* 0x000ea2000c1e1b00 */
[----:B------:R-:W-:-:S04]  /*0210*/  IMAD.WIDE R18, R13, 0x8, R8 ;  /* 0x000000080d127825 */ /* 0x000fc800078e0208 */
[----:B------:R-:W-:Y:S01]  /*0220*/  IMAD.WIDE R4, R13, 0x8, R4 ;  /* 0x000000080d047825 */ /* 0x000fe200078e0204 */
[----:B--2---:R-:W-:Y:S04]  /*0230*/  STG.E desc[UR4][R18.64], R6 ;  /* 0x0000000612007986 */ /* 0x004fe8000c101904 */
[----:B0-----:R-:W2:Y:S04]  /*0240*/  LDG.E R10, desc[UR4][R4.64] ;  /* 0x00000004040a7981 */ /* 0x001ea8000c1e1900 */
[----:B------:R-:W-:Y:S04]  /*0250*/  STG.E desc[UR4][R18.64+0x4], R7 ;  /* 0x0000040712007986 */ /* 0x000fe8000c101904 */
[----:B-1----:R-:W2:Y:S01]  /*0260*/  LDG.E R11, desc[UR4][R4.64+0x4] ;  /* 0x00000404040b7981 */ /* 0x002ea2000c1e1900 */
[----:B------:R-:W-:-:S05]  /*0270*/  IMAD.WIDE R2, R23, 0x8, R2 ;  /* 0x0000000817027825 */ /* 0x000fca00078e0202 */
[----:B--2---:R-:W-:Y:S01]  /*0280*/  STG.E.64 desc[UR4][R2.64], R10 ;  /* 0x0000000a02007986 */ /* 0x004fe2000c101b04 */
[----:B------:R-:W-:Y:S05]  /*0290*/  EXIT ;  /* 0x000000000000794d */ /* 0x000fea0003800000 */
.L_x_94:
        /* <DEDUP_REMOVED lines=14> */
.L_x_152:


//--------------------- .text._Z7reseteoP6float2ii --------------------------
	.section	.text._Z7reseteoP6float2ii,"ax",@progbits
	.align	128
        .global         _Z7reseteoP6float2ii
        .type           _Z7reseteoP6float2ii,@function
        .size           _Z7reseteoP6float2ii,(.L_x_153 - _Z7reseteoP6float2ii)
        .other          _Z7reseteoP6float2ii,@"STO_CUDA_ENTRY STV_DEFAULT"
_Z7reseteoP6float2ii:
.text._Z7reseteoP6float2ii:
        /* <DEDUP_REMOVED lines=14> */
[----:B---3--:R-:W-:Y:S01]  /*00e0*/  STG.E.64 desc[UR4][R2.64], RZ ;  /* 0x000000ff02007986 */ /* 0x008fe2000c101b04 */
[----:B------:R-:W-:Y:S05]  /*00f0*/  EXIT ;  /* 0x000000000000794d */ /* 0x000fea0003800000 */
.L_x_95:
        /* <DEDUP_REMOVED lines=16> */
.L_x_153:


//--------------------- .text._Z18coordenadas_maximoPfiiPi --------------------------
	.section	.text._Z18coordenadas_maximoPfiiPi,"ax",@progbits
	.align	128
        .global         _Z18coordenadas_maximoPfiiPi
        .type           _Z18coordenadas_maximoPfiiPi,@function
        .size           _Z18coordenadas_maximoPfiiPi,(.L_x_154 - _Z18coordenadas_maximoPfiiPi)
        .other          _Z18coordenadas_maximoPfiiPi,@"STO_CUDA_ENTRY STV_DEFAULT"
_Z18coordenadas_maximoPfiiPi:
.text._Z18coordenadas_maximoPfiiPi:
[----:B------:R-:W-:Y:S01]  /*0000*/  LDC R1, c[0x0][0x37c] ;  /* 0x0000df00ff017b82 */ /* 0x000fe20000000800 */
[----:B------:R-:W0:Y:S07]  /*0010*/  S2R R0, SR_TID.X ;  /* 0x0000000000007919 */ /* 0x000e2e0000002100 */
[----:B------:R-:W1:Y:S01]  /*0020*/  S2UR UR5, SR_CTAID.X ;  /* 0x00000000000579c3 */ /* 0x000e620000002500 */
[----:B------:R-:W2:Y:S02]  /*0030*/  LDCU UR4, c[0x0][0x360] ;  /* 0x00006c00ff0477ac */ /* 0x000ea40008000800 */
[----:B--2---:R-:W-:-:S04]  /*0040*/  UIADD3 UR4, UPT, UPT, URZ, -UR4, URZ ;  /* 0x80000004ff047290 */ /* 0x004fc8000fffe0ff */
[----:B-1----:R-:W-:-:S06]  /*0050*/  UIMAD UR5, UR4, UR5, URZ ;  /* 0x00000005040572a4 */ /* 0x002fcc000f8e02ff */
[----:B0-----:R-:W-:-:S13]  /*0060*/  ISETP.NE.AND P0, PT, R0, UR5, PT ;  /* 0x0000000500007c0c */ /* 0x001fda000bf05270 */
[----:B------:R-:W-:Y:S05]  /*0070*/  @P0 EXIT ;  /* 0x000000000000094d */ /* 0x000fea0003800000 */
[----:B------:R-:W0:Y:S01]  /*0080*/  LDCU.64 UR4, c[0x0][0x388] ;  /* 0x00007100ff0477ac */ /* 0x000e220008000a00 */
[----:B------:R-:W-:Y:S01]  /*0090*/  IMAD.MOV.U32 R0, RZ, RZ, -0x1 ;  /* 0xffffffffff007424 */ /* 0x000fe200078e00ff */
[----:B------:R-:W1:Y:S01]  /*00a0*/  LDCU.64 UR12, c[0x0][0x358] ;  /* 0x00006b00ff0c77ac */ /* 0x000e620008000a00 */
[----:B0-----:R-:W-:-:S04]  /*00b0*/  UISETP.LT.AND UP0, UPT, UR4, UR5, UPT ;  /* 0x000000050400728c */ /* 0x001fc8000bf01270 */
[----:B------:R-:W-:-:S04]  /*00c0*/  USEL UR4, UR4, UR5, UP0 ;  /* 0x0000000504047287 */ /* 0x000fc80008000000 */
[----:B------:R-:W-:-:S09]  /*00d0*/  UISETP.GE.AND UP0, UPT, UR4, 0x1, UPT ;  /* 0x000000010400788c */ /* 0x000fd2000bf06270 */
[----:B-1----:R-:W-:Y:S05]  /*00e0*/  BRA.U !UP0, `(.L_x_96) ;  /* 0x0000000908f47547 */ /* 0x002fea000b800000 */
[----:B------:R-:W-:Y:S01]  /*00f0*/  ULOP3.LUT UR6, UR5, 0xf, URZ, 0xc0, !UPT ;  /* 0x0000000f05067892 */ /* 0x000fe2000f8ec0ff */
[----:B------:R-:W-:Y:S01]  /*0100*/  IMAD.MOV.U32 R5, RZ, RZ, -0x319194d8 ;  /* 0xce6e6b28ff057424 */ /* 0x000fe200078e00ff */
[----:B------:R-:W-:Y:S01]  /*0110*/  ULOP3.LUT UR8, UR5, 0x7, URZ, 0xc0, !UPT ;  /* 0x0000000705087892 */ /* 0x000fe2000f8ec0ff */
[----:B------:R-:W-:Y:S01]  /*0120*/  IMAD.MOV.U32 R0, RZ, RZ, -0x1 ;  /* 0xffffffffff007424 */ /* 0x000fe200078e00ff */
[----:B------:R-:W-:Y:S01]  /*0130*/  UIADD3 UR7, UPT, UPT, UR6, -0x1, URZ ;  /* 0xffffffff06077890 */ /* 0x000fe2000fffe0ff */
[----:B------:R-:W-:Y:S01]  /*0140*/  IMAD.MOV.U32 R4, RZ, RZ, RZ ;  /* 0x000000ffff047224 */ /* 0x000fe200078e00ff */
[----:B------:R-:W-:Y:S02]  /*0150*/  UIADD3 UR9, UPT, UPT, UR8, -0x1, URZ ;  /* 0xffffffff08097890 */ /* 0x000fe4000fffe0ff */
[----:B------:R-:W-:Y:S02]  /*0160*/  ULOP3.LUT UR10, UR5, 0x7ffffff0, URZ, 0xc0, !UPT ;  /* 0x7ffffff0050a7892 */ /* 0x000fe4000f8ec0ff */
[----:B------:R-:W-:-:S02]  /*0170*/  ULOP3.LUT UR4, UR5, 0x3, URZ, 0xc0, !UPT ;  /* 0x0000000305047892 */ /* 0x000fc4000f8ec0ff */
[----:B------:R-:W-:Y:S02]  /*0180*/  UISETP.GE.U32.AND UP1, UPT, UR7, 0x7, UPT ;  /* 0x000000070700788c */ /* 0x000fe4000bf26070 */
[----:B------:R-:W-:-:S11]  /*0190*/  UISETP.GE.U32.AND UP0, UPT, UR9, 0x3, UPT ;  /* 0x000000030900788c */ /* 0x000fd6000bf06070 */
.L_x_102:
[----:B------:R-:W0:Y:S02]  /*01a0*/  LDC.64 R2, c[0x0][0x388] ;  /* 0x0000e200ff027b82 */ /* 0x000e240000000a00 */
[----:B0-----:R-:W-:Y:S01]  /*01b0*/  ISETP.GE.U32.AND P1, PT, R3, 0x10, PT ;  /* 0x000000100300780c */ /* 0x001fe20003f26070 */
[C---:B------:R-:W-:Y:S02]  /*01c0*/  IMAD R6, R4.reuse, R3, RZ ;  /* 0x0000000304067224 */ /* 0x040fe400078e02ff */
[----:B------:R-:W-:Y:S02]  /*01d0*/  VIADD R4, R4, 0x1 ;  /* 0x0000000104047836 */ /* 0x000fe40000000000 */
[----:B------:R-:W-:-:S03]  /*01e0*/  IMAD.MOV.U32 R3, RZ, RZ, RZ ;  /* 0x000000ffff037224 */ /* 0x000fc600078e00ff */
[----:B------:R-:W-:-:S05]  /*01f0*/  ISETP.NE.AND P0, PT, R4, R2, PT ;  /* 0x000000020400720c */ /* 0x000fca0003f05270 */
[----:B------:R-:W-:Y:S08]  /*0200*/  @!P1 BRA `(.L_x_97) ;  /* 0x0000000400209947 */ /* 0x000ff00003800000 */
[----:B------:R-:W-:-:S07]  /*0210*/  IMAD.MOV.U32 R9, RZ, RZ, RZ ;  /* 0x000000ffff097224 */ /* 0x000fce00078e00ff */
.L_x_98:
[----:B------:R-:W0:Y:S01]  /*0220*/  LDC.64 R2, c[0x0][0x380] ;  /* 0x0000e000ff027b82 */ /* 0x000e220000000a00 */
[----:B------:R-:W-:-:S04]  /*0230*/  IMAD.IADD R7, R6, 0x1, R9 ;  /* 0x0000000106077824 */ /* 0x000fc800078e0209 */
[----:B0-----:R-:W-:-:S05]  /*0240*/  IMAD.WIDE.U32 R2, R7, 0x4, R2 ;  /* 0x0000000407027825 */ /* 0x001fca00078e0002 */
[----:B------:R-:W2:Y:S04]  /*0250*/  LDG.E R20, desc[UR12][R2.64] ;  /* 0x0000000c02147981 */ /* 0x000ea8000c1e1900 */
[----:B------:R-:W3:Y:S04]  /*0260*/  LDG.E R22, desc[UR12][R2.64+0x4] ;  /* 0x0000040c02167981 */ /* 0x000ee8000c1e1900 */
[----:B------:R-:W4:Y:S04]  /*0270*/  LDG.E R24, desc[UR12][R2.64+0x8] ;  /* 0x0000080c02187981 */ /* 0x000f28000c1e1900 */
[----:B------:R-:W5:Y:S04]  /*0280*/  LDG.E R26, desc[UR12][R2.64+0xc] ;  /* 0x00000c0c021a7981 */ /* 0x000f68000c1e1900 */
        /* <DEDUP_REMOVED lines=11> */
[----:B------:R-:W5:Y:S01]  /*0340*/  LDG.E R18, desc[UR12][R2.64+0x3c] ;  /* 0x00003c0c02127981 */ /* 0x000f62000c1e1900 */
[----:B------:R-:W-:Y:S01]  /*0350*/  VIADD R9, R9, 0x10 ;  /* 0x0000001009097836 */ /* 0x000fe20000000000 */
[----:B--2---:R-:W-:-:S04]  /*0360*/  FSETP.GT.AND P3, PT, R20, R5, PT ;  /* 0x000000051400720b */ /* 0x004fc80003f64000 */
[----:B------:R-:W-:Y:S02]  /*0370*/  FSEL R5, R20, R5, P3 ;  /* 0x0000000514057208 */ /* 0x000fe40001800000 */
[----:B------:R-:W-:Y:S02]  /*0380*/  SEL R0, R7, R0, P3 ;  /* 0x0000000007007207 */ /* 0x000fe40001800000 */
[----:B---3--:R-:W-:-:S04]  /*0390*/  FSETP.GT.AND P1, PT, R22, R5, PT ;  /* 0x000000051600720b */ /* 0x008fc80003f24000 */
[----:B------:R-:W-:-:S04]  /*03a0*/  FSEL R5, R22, R5, P1 ;  /* 0x0000000516057208 */ /* 0x000fc80000800000 */
[----:B----4-:R-:W-:-:S04]  /*03b0*/  FSETP.GT.AND P2, PT, R24, R5, PT ;  /* 0x000000051800720b */ /* 0x010fc80003f44000 */
[----:B------:R-:W-:Y:S01]  /*03c0*/  FSEL R5, R24, R5, P2 ;  /* 0x0000000518057208 */ /* 0x000fe20001000000 */
[----:B------:R-:W-:-:S03]  /*03d0*/  @P1 VIADD R0, R7, 0x1 ;  /* 0x0000000107001836 */ /* 0x000fc60000000000 */
[----:B-----5:R-:W-:-:S04]  /*03e0*/  FSETP.GT.AND P4, PT, R26, R5, PT ;  /* 0x000000051a00720b */ /* 0x020fc80003f84000 */
[----:B------:R-:W-:Y:S01]  /*03f0*/  FSEL R5, R26, R5, P4 ;  /* 0x000000051a057208 */ /* 0x000fe20002000000 */
[----:B------:R-:W-:-:S03]  /*0400*/  @P2 VIADD R0, R7, 0x2 ;  /* 0x0000000207002836 */ /* 0x000fc60000000000 */
[----:B------:R-:W-:-:S04]  /*0410*/  FSETP.GT.AND P6, PT, R28, R5, PT ;  /* 0x000000051c00720b */ /* 0x000fc80003fc4000 */
        /* <DEDUP_REMOVED lines=31> */
[----:B------:R-:W-:Y:S01]  /*0610*/  @P1 VIADD R0, R7, 0xd ;  /* 0x0000000d07001836 */ /* 0x000fe20000000000 */
[----:B------:R-:W-:Y:S02]  /*0620*/  ISETP.NE.AND P1, PT, R9, UR10, PT ;  /* 0x0000000a09007c0c */ /* 0x000fe4000bf25270 */
[----:B------:R-:W-:-:S04]  /*0630*/  FSETP.GT.AND P4, PT, R18, R5, PT ;  /* 0x000000051200720b */ /* 0x000fc80003f84000 */
[----:B------:R-:W-:Y:S01]  /*0640*/  FSEL R5, R18, R5, P4 ;  /* 0x0000000512057208 */ /* 0x000fe20002000000 */
[----:B------:R-:W-:-:S08]  /*0650*/  @P2 VIADD R0, R7, 0xe ;  /* 0x0000000e07002836 */ /* 0x000fd00000000000 */
[----:B------:R-:W-:Y:S01]  /*0660*/  @P4 VIADD R0, R7, 0xf ;  /* 0x0000000f07004836 */ /* 0x000fe20000000000 */
[----:B------:R-:W-:Y:S06]  /*0670*/  @P1 BRA `(.L_x_98) ;  /* 0xfffffff800e81947 */ /* 0x000fec000383ffff */
[----:B------:R-:W-:-:S07]  /*0680*/  IMAD.U32 R3, RZ, RZ, UR10 ;  /* 0x0000000aff037e24 */ /* 0x000fce000f8e00ff */
.L_x_97:
[----:B------:R-:W-:-:S09]  /*0690*/  UISETP.NE.AND UP2, UPT, UR6, URZ, UPT ;  /* 0x000000ff0600728c */ /* 0x000fd2000bf45270 */
[----:B------:R-:W-:Y:S05]  /*06a0*/  BRA.U !UP2, `(.L_x_99) ;  /* 0x000000050a807547 */ /* 0x000fea000b800000 */
[----:B------:R-:W-:Y:S01]  /*06b0*/  UISETP.NE.AND UP2, UPT, UR8, URZ, UPT ;  /* 0x000000ff0800728c */ /* 0x000fe2000bf45270 */
[----:B------:R-:W-:Y:S10]  /*06c0*/  BRA.U !UP1, `(.L_x_100) ;  /* 0x0000000109a47547 */ /* 0x000ff4000b800000 */
[----:B------:R-:W0:Y:S01]  /*06d0*/  LDC.64 R10, c[0x0][0x380] ;  /* 0x0000e000ff0a7b82 */ /* 0x000e220000000a00 */
[C---:B------:R-:W-:Y:S01]  /*06e0*/  IMAD.IADD R7, R6.reuse, 0x1, R3 ;  /* 0x0000000106077824 */ /* 0x040fe200078e0203 */
[----:B------:R-:W-:-:S05]  /*06f0*/  IADD3 R2, P1, PT, R6, R3, RZ ;  /* 0x0000000306027210 */ /* 0x000fca0007f3e0ff */
[----:B------:R-:W-:Y:S01]  /*0700*/  IMAD.X R9, RZ, RZ, RZ, P1 ;  /* 0x000000ffff097224 */ /* 0x000fe200008e06ff */
[----:B------:R-:W1:Y:S01]  /*0710*/  LDC.64 R12, c[0x0][0x380] ;  /* 0x0000e000ff0c7b82 */ /* 0x000e620000000a00 */
[----:B0-----:R-:W-:-:S06]  /*0720*/  IMAD.WIDE.U32 R10, R7, 0x4, R10 ;  /* 0x00000004070a7825 */ /* 0x001fcc00078e000a */
[----:B------:R-:W2:Y:S01]  /*0730*/  LDG.E R10, desc[UR12][R10.64] ;  /* 0x0000000c0a0a7981 */ /* 0x000ea2000c1e1900 */
[----:B-1----:R-:W-:-:S04]  /*0740*/  LEA R8, P1, R2, R12, 0x2 ;  /* 0x0000000c02087211 */ /* 0x002fc800078210ff */
[----:B------:R-:W-:-:S05]  /*0750*/  LEA.HI.X R9, R2, R13, R9, 0x2, P1 ;  /* 0x0000000d02097211 */ /* 0x000fca00008f1409 */
[----:B------:R-:W3:Y:S04]  /*0760*/  LDG.E R2, desc[UR12][R8.64+0x4] ;  /* 0x0000040c08027981 */ /* 0x000ee8000c1e1900 */
[----:B------:R-:W4:Y:S04]  /*0770*/  LDG.E R13, desc[UR12][R8.64+0x8] ;  /* 0x0000080c080d7981 */ /* 0x000f28000c1e1900 */
[----:B------:R-:W5:Y:S04]  /*0780*/  LDG.E R15, desc[UR12][R8.64+0xc] ;  /* 0x00000c0c080f7981 */ /* 0x000f68000c1e1900 */
[----:B------:R-:W5:Y:S04]  /*0790*/  LDG.E R17, desc[UR12][R8.64+0x10] ;  /* 0x0000100c08117981 */ /* 0x000f68000c1e1900 */
[----:B------:R-:W5:Y:S04]  /*07a0*/  LDG.E R19, desc[UR12][R8.64+0x14] ;  /* 0x0000140c08137981 */ /* 0x000f68000c1e1900 */
[----:B------:R-:W5:Y:S04]  /*07b0*/  LDG.E R21, desc[UR12][R8.64+0x18] ;  /* 0x0000180c08157981 */ /* 0x000f68000c1e1900 */
[----:B------:R-:W5:Y:S01]  /*07c0*/  LDG.E R23, desc[UR12][R8.64+0x1c] ;  /* 0x00001c0c08177981 */ /* 0x000f62000c1e1900 */
[----:B------:R-:W-:Y:S01]  /*07d0*/  VIADD R3, R3, 0x8 ;  /* 0x0000000803037836 */ /* 0x000fe20000000000 */
[----:B--2---:R-:W-:-:S04]  /*07e0*/  FSETP.GT.AND P5, PT, R10, R5, PT ;  /* 0x000000050a00720b */ /* 0x004fc80003fa4000 */
[----:B------:R-:W-:-:S04]  /*07f0*/  FSEL R5, R10, R5, P5 ;  /* 0x000000050a057208 */ /* 0x000fc80002800000 */
[----:B---3--:R-:W-:-:S04]  /*0800*/  FSETP.GT.AND P6, PT, R2, R5, PT ;  /* 0x000000050200720b */ /* 0x008fc80003fc4000 */
[----:B------:R-:W-:-:S04]  /*0810*/  FSEL R2, R2, R5, P6 ;  /* 0x0000000502027208 */ /* 0x000fc80003000000 */
[----:B----4-:R-:W-:-:S04]  /*0820*/  FSETP.GT.AND P4, PT, R13, R2, PT ;  /* 0x000000020d00720b */ /* 0x010fc80003f84000 */
[----:B------:R-:W-:-:S04]  /*0830*/  FSEL R2, R13, R2, P4 ;  /* 0x000000020d027208 */ /* 0x000fc80002000000 */
[----:B-----5:R-:W-:-:S04]  /*0840*/  FSETP.GT.AND P3, PT, R15, R2, PT ;  /* 0x000000020f00720b */ /* 0x020fc80003f64000 */
[----:B------:R-:W-:-:S04]  /*0850*/  FSEL R2, R15, R2, P3 ;  /* 0x000000020f027208 */ /* 0x000fc80001800000 */
[----:B------:R-:W-:-:S04]  /*0860*/  FSETP.GT.AND P1, PT, R17, R2, PT ;  /* 0x000000021100720b */ /* 0x000fc80003f24000 */
[----:B------:R-:W-:-:S04]  /*0870*/  FSEL R2, R17, R2, P1 ;  /* 0x0000000211027208 */ /* 0x000fc80000800000 */
[----:B------:R-:W-:-:S04]  /*0880*/  FSETP.GT.AND P2, PT, R19, R2, PT ;  /* 0x000000021300720b */ /* 0x000fc80003f44000 */
[----:B------:R-:W-:Y:S02]  /*0890*/  FSEL R2, R19, R2, P2 ;  /* 0x0000000213027208 */ /* 0x000fe40001000000 */
[----:B------:R-:W-:Y:S02]  /*08a0*/  SEL R0, R7, R0, P5 ;  /* 0x0000000007007207 */ /* 0x000fe40002800000 */
[----:B------:R-:W-:Y:S01]  /*08b0*/  FSETP.GT.AND P5, PT, R21, R2, PT ;  /* 0x000000021500720b */ /* 0x000fe20003fa4000 */
[----:B------:R-:W-:-:S03]  /*08c0*/  @P6 VIADD R0, R7, 0x1 ;  /* 0x0000000107006836 */ /* 0x000fc60000000000 */
[----:B------:R-:W-:Y:S01]  /*08d0*/  FSEL R2, R21, R2, P5 ;  /* 0x0000000215027208 */ /* 0x000fe20002800000 */
[C---:B------:R-:W-:Y:S02]  /*08e0*/  @P4 VIADD R0, R7.reuse, 0x2 ;  /* 0x0000000207004836 */ /* 0x040fe40000000000 */
[----:B------:R-:W-:Y:S01]  /*08f0*/  @P3 VIADD R0, R7, 0x3 ;  /* 0x0000000307003836 */ /* 0x000fe20000000000 */
[-C--:B------:R-:W-:Y:S01]  /*0900*/  FSETP.GT.AND P3, PT, R23, R2.reuse, PT ;  /* 0x000000021700720b */ /* 0x080fe20003f64000 */
[C---:B------:R-:W-:Y:S02]  /*0910*/  @P1 VIADD R0, R7.reuse, 0x4 ;  /* 0x0000000407001836 */ /* 0x040fe40000000000 */
[----:B------:R-:W-:Y:S01]  /*0920*/  @P2 VIADD R0, R7, 0x5 ;  /* 0x0000000507002836 */ /* 0x000fe20000000000 */
[----:B------:R-:W-:Y:S01]  /*0930*/  FSEL R5, R23, R2, P3 ;  /* 0x0000000217057208 */ /* 0x000fe20001800000 */
[----:B------:R-:W-:-:S08]  /*0940*/  @P5 VIADD R0, R7, 0x6 ;  /* 0x0000000607005836 */ /* 0x000fd00000000000 */
[----:B------:R-:W-:-:S07]  /*0950*/  @P3 VIADD R0, R7, 0x7 ;  /* 0x0000000707003836 */ /* 0x000fce0000000000 */
.L_x_100:
        /* <DEDUP_REMOVED lines=22> */
[----:B-----5:R-:W-:Y:S02]  /*0ac0*/  FSETP.GT.AND P4, PT, R15, R2, PT ;  /* 0x000000020f00720b */ /* 0x020fe40003f84000 */
[C---:B------:R-:W-:Y:S01]  /*0ad0*/  SEL R0, R7.reuse, R0, P1 ;  /* 0x0000000007007207 */ /* 0x040fe20000800000 */
[----:B------:R-:W-:Y:S01]  /*0ae0*/  @P2 VIADD R0, R7, 0x1 ;  /* 0x0000000107002836 */ /* 0x000fe20000000000 */
[----:B------:R-:W-:Y:S01]  /*0af0*/  FSEL R5, R15, R2, P4 ;  /* 0x000000020f057208 */ /* 0x000fe20002000000 */
[----:B------:R-:W-:-:S08]  /*0b00*/  @P3 VIADD R0, R7, 0x2 ;  /* 0x0000000207003836 */ /* 0x000fd00000000000 */
[----:B------:R-:W-:-:S07]  /*0b10*/  @P4 VIADD R0, R7, 0x3 ;  /* 0x0000000307004836 */ /* 0x000fce0000000000 */
.L_x_101:
[----:B------:R-:W-:Y:S05]  /*0b20*/  BRA.U !UP2, `(.L_x_99) ;  /* 0x000000010a607547 */ /* 0x000fea000b800000 */
[----:B------:R-:W0:Y:S01]  /*0b30*/  LDC.64 R8, c[0x0][0x380] ;  /* 0x0000e000ff087b82 */ /* 0x000e220000000a00 */
[----:B------:R-:W-:-:S04]  /*0b40*/  IMAD.IADD R7, R6, 0x1, R3 ;  /* 0x0000000106077824 */ /* 0x000fc800078e0203 */
[----:B0-----:R-:W-:-:S06]  /*0b50*/  IMAD.WIDE.U32 R8, R7, 0x4, R8 ;  /* 0x0000000407087825 */ /* 0x001fcc00078e0008 */
[----:B------:R-:W2:Y:S01]  /*0b60*/  LDG.E R8, desc[UR12][R8.64] ;  /* 0x0000000c08087981 */ /* 0x000ea2000c1e1900 */
[----:B------:R-:W-:Y:S01]  /*0b70*/  UISETP.NE.AND UP2, UPT, UR4, 0x1, UPT ;  /* 0x000000010400788c */ /* 0x000fe2000bf45270 */
[----:B--2---:R-:W-:-:S04]  /*0b80*/  FSETP.GT.AND P1, PT, R8, R5, PT ;  /* 0x000000050800720b */ /* 0x004fc80003f24000 */
[----:B------:R-:W-:Y:S02]  /*0b90*/  FSEL R5, R8, R5, P1 ;  /* 0x0000000508057208 */ /* 0x000fe40000800000 */
[----:B------:R-:W-:Y:S02]  /*0ba0*/  SEL R0, R7, R0, P1 ;  /* 0x0000000007007207 */ /* 0x000fe40000800000 */
[----:B------:R-:W-:Y:S05]  /*0bb0*/  BRA.U !UP2, `(.L_x_99) ;  /* 0x000000010a3c7547 */ /* 0x000fea000b800000 */
[----:B------:R-:W0:Y:S01]  /*0bc0*/  LDC.64 R8, c[0x0][0x380] ;  /* 0x0000e000ff087b82 */ /* 0x000e220000000a00 */
[----:B------:R-:W-:-:S05]  /*0bd0*/  IADD3 R3, P1, PT, R6, R3, RZ ;  /* 0x0000000306037210 */ /* 0x000fca0007f3e0ff */
[----:B------:R-:W-:Y:S01]  /*0be0*/  IMAD.X R6, RZ, RZ, RZ, P1 ;  /* 0x000000ffff067224 */ /* 0x000fe200008e06ff */
[----:B0-----:R-:W-:-:S04]  /*0bf0*/  LEA R2, P1, R3, R8, 0x2 ;  /* 0x0000000803027211 */ /* 0x001fc800078210ff */
[----:B------:R-:W-:-:S05]  /*0c00*/  LEA.HI.X R3, R3, R9, R6, 0x2, P1 ;  /* 0x0000000903037211 */ /* 0x000fca00008f1406 */
[----:B------:R-:W2:Y:S01]  /*0c10*/  LDG.E R6, desc[UR12][R2.64+0x4] ;  /* 0x0000040c02067981 */ /* 0x000ea2000c1e1900 */
[----:B------:R-:W-:Y:S01]  /*0c20*/  UISETP.NE.AND UP2, UPT, UR4, 0x2, UPT ;  /* 0x000000020400788c */ /* 0x000fe2000bf45270 */
[----:B--2---:R-:W-:-:S04]  /*0c30*/  FSETP.GT.AND P1, PT, R6, R5, PT ;  /* 0x000000050600720b */ /* 0x004fc80003f24000 */
[----:B------:R-:W-:-:S09]  /*0c40*/  FSEL R5, R6, R5, P1 ;  /* 0x0000000506057208 */ /* 0x000fd20000800000 */
[----:B------:R-:W-:Y:S01]  /*0c50*/  @P1 VIADD R0, R7, 0x1 ;  /* 0x0000000107001836 */ /* 0x000fe20000000000 */
[----:B------:R-:W-:Y:S06]  /*0c60*/  BRA.U !UP2, `(.L_x_99) ;  /* 0x000000010a107547 */ /* 0x000fec000b800000 */
[----:B------:R-:W2:Y:S02]  /*0c70*/  LDG.E R2, desc[UR12][R2.64+0x8] ;  /* 0x0000080c02027981 */ /* 0x000ea4000c1e1900 */
[----:B--2---:R-:W-:-:S13]  /*0c80*/  FSETP.GT.AND P1, PT, R2, R5, PT ;  /* 0x000000050200720b */ /* 0x004fda0003f24000 */
[----:B------:R-:W-:Y:S02]  /*0c90*/  @P1 VIADD R0, R7, 0x2 ;  /* 0x0000000207001836 */ /* 0x000fe40000000000 */
[----:B------:R-:W-:-:S07]  /*0ca0*/  @P1 IMAD.MOV.U32 R5, RZ, RZ, R2 ;  /* 0x000000ffff051224 */ /* 0x000fce00078e0002 */
.L_x_99:
[----:B------:R-:W-:Y:S05]  /*0cb0*/  @P0 BRA `(.L_x_102) ;  /* 0xfffffff400380947 */ /* 0x000fea000383ffff */
.L_x_96:
[----:B------:R-:W0:Y:S02]  /*0cc0*/  LDC.64 R2, c[0x0][0x390] ;  /* 0x0000e400ff027b82 */ /* 0x000e240000000a00 */
[----:B0-----:R-:W-:Y:S01]  /*0cd0*/  STG.E desc[UR12][R2.64], R0 ;  /* 0x0000000002007986 */ /* 0x001fe2000c10190c */
[----:B------:R-:W-:Y:S05]  /*0ce0*/  EXIT ;  /* 0x000000000000794d */ /* 0x000fea0003800000 */
.L_x_103:
        /* <DEDUP_REMOVED lines=9> */
.L_x_154:


//--------------------- .text._Z9fase_refeP6float2S0_S0_PfS1_iiffffffff --------------------------
	.section	.text._Z9fase_refeP6float2S0_S0_PfS1_iiffffffff,"ax",@progbits
	.align	128
        .global         _Z9fase_refeP6float2S0_S0_PfS1_iiffffffff
        .type           _Z9fase_refeP6float2S0_S0_PfS1_iiffffffff,@function
        .size           _Z9fase_refeP6float2S0_S0_PfS1_iiffffffff,(.L_x_142 - _Z9fase_refeP6float2S0_S0_PfS1_iiffffffff)
        .other          _Z9fase_refeP6float2S0_S0_PfS1_iiffffffff,@"STO_CUDA_ENTRY STV_DEFAULT"
_Z9fase_refeP6float2S0_S0_PfS1_iiffffffff:
.text._Z9fase_refeP6float2S0_S0_PfS1_iiffffffff:
[----:B------:R-:W0:Y:S01]  /*0000*/  LDC R1, c[0x0][0x37c] ;  /* 0x0000df00ff017b82 */ /* 0x000e220000000800 */
[----:B------:R-:W1:Y:S07]  /*0010*/  LDCU.64 UR6, c[0x0][0x3a8] ;  /* 0x00007500ff0677ac */ /* 0x000e6e0008000a00 */
[----:B------:R-:W2:Y:S01]  /*0020*/  LDC R3, c[0x0][0x3bc] ;  /* 0x0000ef00ff037b82 */ /* 0x000ea20000000800 */
[----:B------:R-:W3:Y:S01]  /*0030*/  S2R R9, SR_TID.X ;  /* 0x0000000000097919 */ /* 0x000ee20000002100 */
[----:B0-----:R-:W-:Y:S01]  /*0040*/  VIADD R1, R1, 0xffffffb8 ;  /* 0xffffffb801017836 */ /* 0x001fe20000000000 */
[----:B------:R-:W0:Y:S01]  /*0050*/  LDCU UR4, c[0x0][0x3c8] ;  /* 0x00007900ff0477ac */ /* 0x000e220008000800 */
[----:B------:R-:W4:Y:S01]  /*0060*/  S2R R11, SR_TID.Y ;  /* 0x00000000000b7919 */ /* 0x000f220000002200 */
[----:B------:R-:W5:Y:S03]  /*0070*/  LDCU UR8, c[0x0][0x3c4] ;  /* 0x00007880ff0877ac */ /* 0x000f660008000800 */
[----:B------:R-:W3:Y:S08]  /*0080*/  LDC R8, c[0x0][0x360] ;  /* 0x0000d800ff087b82 */ /* 0x000ef00000000800 */
[----:B------:R-:W-:Y:S01]  /*0090*/  S2UR UR5, SR_CTAID.Y ;  /* 0x00000000000579c3 */ /* 0x000fe20000002600 */
[----:B-1----:R-:W-:Y:S01]  /*00a0*/  I2FP.F32.S32 R0, UR7 ;  /* 0x0000000700007c45 */ /* 0x002fe20008201400 */
[----:B------:R-:W2:Y:S04]  /*00b0*/  LDCU UR7, c[0x0][0x3b4] ;  /* 0x00007680ff0777ac */ /* 0x000ea80008000800 */
[----:B0-----:R-:W-:-:S02]  /*00c0*/  FMUL R5, R0, UR4 ;  /* 0x0000000400057c20 */ /* 0x001fc40008400000 */
[----:B------:R-:W3:Y:S02]  /*00d0*/  S2UR UR4, SR_CTAID.X ;  /* 0x00000000000479c3 */ /* 0x000ee40000002500 */
[----:B------:R-:W0:Y:S06]  /*00e0*/  MUFU.RCP R2, R5 ;  /* 0x0000000500027308 */ /* 0x000e2c0000001000 */
[----:B------:R-:W4:Y:S01]  /*00f0*/  LDC R4, c[0x0][0x364] ;  /* 0x0000d900ff047b82 */ /* 0x000f220000000800 */
[----:B--2---:R-:W-:-:S04]  /*0100*/  FADD R0, -R3, UR7 ;  /* 0x0000000703007e21 */ /* 0x004fc80008000100 */
[----:B-----5:R-:W-:Y:S01]  /*0110*/  FMUL R0, R0, UR8 ;  /* 0x0000000800007c20 */ /* 0x020fe20008400000 */
[----:B0-----:R-:W-:-:S03]  /*0120*/  FFMA R3, -R5, R2, 1 ;  /* 0x3f80000005037423 */ /* 0x001fc60000000102 */
[----:B------:R-:W0:Y:S01]  /*0130*/  FCHK P0, R0, R5 ;  /* 0x0000000500007302 */ /* 0x000e220000000000 */
[----:B------:R-:W-:Y:S01]  /*0140*/  FFMA R7, R2, R3, R2 ;  /* 0x0000000302077223 */ /* 0x000fe20000000002 */
[----:B---3--:R-:W-:-:S03]  /*0150*/  IMAD R8, R8, UR4, R9 ;  /* 0x0000000408087c24 */ /* 0x008fc6000f8e0209 */
[----:B------:R-:W-:Y:S01]  /*0160*/  FFMA R2, R0, R7, RZ ;  /* 0x0000000700027223 */ /* 0x000fe200000000ff */
[----:B----4-:R-:W-:-:S03]  /*0170*/  IMAD R3, R4, UR5, R11 ;  /* 0x0000000504037c24 */ /* 0x010fc6000f8e020b */
[----:B------:R-:W-:Y:S01]  /*0180*/  FFMA R4, -R5, R2, R0 ;  /* 0x0000000205047223 */ /* 0x000fe20000000100 */
[----:B------:R-:W-:-:S03]  /*0190*/  IMAD R8, R3, UR6, R8 ;  /* 0x0000000603087c24 */ /* 0x000fc6000f8e0208 */
[----:B------:R-:W-:Y:S01]  /*01a0*/  FFMA R4, R7, R4, R2 ;  /* 0x0000000407047223 */ /* 0x000fe20000000002 */
[----:B0-----:R-:W-:Y:S06]  /*01b0*/  @!P0 BRA `(.L_x_104) ;  /* 0x0000000000108947 */ /* 0x001fec0003800000 */
[----:B------:R-:W-:Y:S01]  /*01c0*/  IMAD.MOV.U32 R3, RZ, RZ, R5 ;  /* 0x000000ffff037224 */ /* 0x000fe200078e0005 */
[----:B------:R-:W-:-:S07]  /*01d0*/  MOV R2, 0x1f0 ;  /* 0x000001f000027802 */ /* 0x000fce0000000f00 */
[----:B------:R-:W-:Y:S05]  /*01e0*/  CALL.REL.NOINC `($__internal_5_$__cuda_sm3x_div_rn_noftz_f32_slowpath) ;  /* 0x0000001c00447944 */ /* 0x000fea0003c00000 */
[----:B------:R-:W-:-:S07]  /*01f0*/  IMAD.MOV.U32 R4, RZ, RZ, R0 ;  /* 0x000000ffff047224 */ /* 0x000fce00078e0000 */
.L_x_104:
[----:B------:R-:W0:Y:S01]  /*0200*/  LDCU UR4, c[0x0][0x3a8] ;  /* 0x00007500ff0477ac */ /* 0x000e220008000800 */
[----:B------:R-:W1:Y:S01]  /*0210*/  LDC.64 R10, c[0x0][0x3c0] ;  /* 0x0000f000ff0a7b82 */ /* 0x000e620000000a00 */
[----:B------:R-:W2:Y:S01]  /*0220*/  F2F.F64.F32 R4, R4 ;  /* 0x0000000400047310 */ /* 0x000ea20000201800 */
[----:B------:R-:W3:Y:S01]  /*0230*/  LDCU UR5, c[0x0][0x3c8] ;  /* 0x00007900ff0577ac */ /* 0x000ee20008000800 */
[----:B0-----:R-:W-:Y:S01]  /*0240*/  I2FP.F32.S32 R0, UR4 ;  /* 0x0000000400007c45 */ /* 0x001fe20008201400 */
[----:B------:R-:W1:Y:S04]  /*0250*/  LDCU UR4, c[0x0][0x3b8] ;  /* 0x00007700ff0477ac */ /* 0x000e680008000800 */
[----:B---3--:R-:W-:-:S04]  /*0260*/  FMUL R3, R0, UR5 ;  /* 0x0000000500037c20 */ /* 0x008fc80008400000 */
[----:B------:R-:W0:Y:S01]  /*0270*/  MUFU.RCP R2, R3 ;  /* 0x0000000300027308 */ /* 0x000e220000001000 */
[----:B-1----:R-:W-:-:S04]  /*0280*/  FADD R0, -R10, UR4 ;  /* 0x000000040a007e21 */ /* 0x002fc80008000100 */
[----:B------:R-:W-:Y:S01]  /*0290*/  FMUL R0, R0, R11 ;  /* 0x0000000b00007220 */ /* 0x000fe20000400000 */
[----:B0-----:R-:W-:-:S03]  /*02a0*/  FFMA R7, -R3, R2, 1 ;  /* 0x3f80000003077423 */ /* 0x001fc60000000102 */
[----:B------:R-:W0:Y:S01]  /*02b0*/  FCHK P0, R0, R3 ;  /* 0x0000000300007302 */ /* 0x000e220000000000 */
[----:B------:R-:W-:-:S04]  /*02c0*/  FFMA R7, R2, R7, R2 ;  /* 0x0000000702077223 */ /* 0x000fc80000000002 */
[----:B------:R-:W-:-:S04]  /*02d0*/  FFMA R2, R0, R7, RZ ;  /* 0x0000000700027223 */ /* 0x000fc800000000ff */
[----:B------:R-:W-:-:S04]  /*02e0*/  FFMA R6, -R3, R2, R0 ;  /* 0x0000000203067223 */ /* 0x000fc80000000100 */
[----:B------:R-:W-:Y:S01]  /*02f0*/  FFMA R16, R7, R6, R2 ;  /* 0x0000000607107223 */ /* 0x000fe20000000002 */
[----:B0-2---:R-:W-:Y:S06]  /*0300*/  @!P0 BRA `(.L_x_105) ;  /* 0x00000000000c8947 */ /* 0x005fec0003800000 */
[----:B------:R-:W-:-:S07]  /*0310*/  MOV R2, 0x330 ;  /* 0x0000033000027802 */ /* 0x000fce0000000f00 */
[----:B------:R-:W-:Y:S05]  /*0320*/  CALL.REL.NOINC `($__internal_5_$__cuda_sm3x_div_rn_noftz_f32_slowpath) ;  /* 0x0000001800f47944 */ /* 0x000fea0003c00000 */
[----:B------:R-:W-:-:S07]  /*0330*/  IMAD.MOV.U32 R16, RZ, RZ, R0 ;  /* 0x000000ffff107224 */ /* 0x000fce00078e0000 */
.L_x_105:
[----:B------:R-:W-:Y:S01]  /*0340*/  FSETP.GEU.AND P0, PT, |R5|, 1.7687499523162841797, PT ;  /* 0x3fe266660500780b */ /* 0x000fe20003f0e200 */
[----:B------:R-:W0:Y:S01]  /*0350*/  F2F.F64.F32 R16, R16 ;  /* 0x0000001000107310 */ /* 0x000e220000201800 */
[----:B------:R-:W-:Y:S01]  /*0360*/  UMOV UR4, 0xdc1895e9 ;  /* 0xdc1895e900047882 */ /* 0x000fe20000000000 */
        /* <DEDUP_REMOVED lines=23> */
[----:B------:R-:W-:-:S02]  /*04e0*/  IMAD.MOV.U32 R2, RZ, RZ, 0x180754af ;  /* 0x180754afff027424 */ /* 0x000fc400078e00ff */
[----:B------:R-:W-:Y:S01]  /*04f0*/  IMAD.MOV.U32 R3, RZ, RZ, 0x3fb3823b ;  /* 0x3fb3823bff037424 */ /* 0x000fe200078e00ff */
[----:B0-----:R-:W-:Y:S06]  /*0500*/  @P0 BRA `(.L_x_106) ;  /* 0x0000000000400947 */ /* 0x001fec0003800000 */
[----:B------:R-:W-:-:S08]  /*0510*/  DMUL R6, R4, R4 ;  /* 0x0000000404067228 */ /* 0x000fd00000000000 */
[----:B------:R-:W-:-:S08]  /*0520*/  DFMA R10, R6, UR4, -R2 ;  /* 0x00000004060a7c2b */ /* 0x000fd00008000802 */
[----:B------:R-:W-:-:S08]  /*0530*/  DFMA R10, R6, R10, UR6 ;  /* 0x00000006060a7e2b */ /* 0x000fd0000800000a */
[----:B------:R-:W-:-:S08]  /*0540*/  DFMA R10, R6, R10, -UR8 ;  /* 0x80000008060a7e2b */ /* 0x000fd0000800000a */
[----:B------:R-:W-:-:S08]  /*0550*/  DFMA R10, R6, R10, UR10 ;  /* 0x0000000a060a7e2b */ /* 0x000fd0000800000a */
        /* <DEDUP_REMOVED lines=8> */
[----:B------:R-:W-:-:S08]  /*05e0*/  DMUL R10, R6, R10 ;  /* 0x0000000a060a7228 */ /* 0x000fd00000000000 */
[----:B------:R-:W-:Y:S01]  /*05f0*/  DFMA R18, R4, R10, R4 ;  /* 0x0000000a0412722b */ /* 0x000fe20000000004 */
[----:B------:R-:W-:Y:S10]  /*0600*/  BRA `(.L_x_107) ;  /* 0x0000000000ac7947 */ /* 0x000ff40003800000 */
.L_x_106:
[----:B------:R-:W-:Y:S01]  /*0610*/  IMAD.MOV.U32 R6, RZ, RZ, 0x0 ;  /* 0x00000000ff067424 */ /* 0x000fe200078e00ff */
[----:B------:R-:W-:Y:S01]  /*0620*/  UMOV UR30, 0x54442d18 ;  /* 0x54442d18001e7882 */ /* 0x000fe20000000000 */
[----:B------:R-:W-:Y:S01]  /*0630*/  IMAD.MOV.U32 R7, RZ, RZ, 0x3fe00000 ;  /* 0x3fe00000ff077424 */ /* 0x000fe200078e00ff */
[----:B------:R-:W-:Y:S01]  /*0640*/  UMOV UR31, 0x3fe921fb ;  /* 0x3fe921fb001f7882 */ /* 0x000fe20000000000 */
[----:B------:R-:W-:Y:S01]  /*0650*/  UMOV UR28, 0x33145c07 ;  /* 0x33145c07001c7882 */ /* 0x000fe20000000000 */
[----:B------:R-:W-:-:S03]  /*0660*/  UMOV UR29, 0x3c91a626 ;  /* 0x3c91a626001d7882 */ /* 0x000fc60000000000 */
[----:B------:R-:W-:-:S08]  /*0670*/  DFMA R6, |R4|, -R6, 0.5 ;  /* 0x3fe000000406742b */ /* 0x000fd00000000a06 */
[C---:B------:R-:W-:Y:S02]  /*0680*/  DFMA R10, R6.reuse, UR4, -R2 ;  /* 0x00000004060a7c2b */ /* 0x040fe40008000802 */
[----:B------:R-:W-:Y:S01]  /*0690*/  ISETP.GE.AND P1, PT, R7, RZ, PT ;  /* 0x000000ff0700720c */ /* 0x000fe20003f26270 */
[----:B------:R-:W-:-:S05]  /*06a0*/  DSETP.NE.AND P0, PT, R6, RZ, PT ;  /* 0x000000ff0600722a */ /* 0x000fca0003f05000 */
[----:B------:R-:W-:-:S08]  /*06b0*/  DFMA R10, R6, R10, UR6 ;  /* 0x00000006060a7e2b */ /* 0x000fd0000800000a */
[----:B------:R-:W-:Y:S02]  /*06c0*/  DFMA R12, R6, R10, -UR8 ;  /* 0x80000008060c7e2b */ /* 0x000fe4000800000a */
[----:B------:R-:W0:Y:S01]  /*06d0*/  MUFU.RSQ64H R11, R7 ;  /* 0x00000007000b7308 */ /* 0x000e220000001c00 */
[----:B------:R-:W-:-:S05]  /*06e0*/  IMAD.MOV.U32 R10, RZ, RZ, RZ ;  /* 0x000000ffff0a7224 */ /* 0x000fca00078e00ff */
[----:B------:R-:W-:-:S08]  /*06f0*/  DFMA R12, R6, R12, UR10 ;  /* 0x0000000a060c7e2b */ /* 0x000fd0000800000c */
[C---:B------:R-:W-:Y:S02]  /*0700*/  DFMA R12, R6.reuse, R12, UR12 ;  /* 0x0000000c060c7e2b */ /* 0x040fe4000800000c */
[----:B0-----:R-:W-:-:S06]  /*0710*/  DMUL R14, R6, R10 ;  /* 0x0000000a060e7228 */ /* 0x001fcc0000000000 */
[----:B------:R-:W-:Y:S01]  /*0720*/  DFMA R20, R6, R12, UR14 ;  /* 0x0000000e06147e2b */ /* 0x000fe2000800000c */
[----:B------:R-:W-:Y:S01]  /*0730*/  VIADD R13, R11, 0xfff00000 ;  /* 0xfff000000b0d7836 */ /* 0x000fe20000000000 */
[----:B------:R-:W-:Y:S01]  /*0740*/  DFMA R18, R14, -R14, R6 ;  /* 0x8000000e0e12722b */ /* 0x000fe20000000006 */
[----:B------:R-:W-:-:S05]  /*0750*/  IMAD.MOV.U32 R12, RZ, RZ, RZ ;  /* 0x000000ffff0c7224 */ /* 0x000fca00078e00ff */
[----:B------:R-:W-:Y:S02]  /*0760*/  DFMA R20, R6, R20, UR16 ;  /* 0x0000001006147e2b */ /* 0x000fe40008000014 */
[----:B------:R-:W-:-:S06]  /*0770*/  DFMA R14, R12, R18, R14 ;  /* 0x000000120c0e722b */ /* 0x000fcc000000000e */
[----:B------:R-:W-:Y:S02]  /*0780*/  DFMA R20, R6, R20, UR18 ;  /* 0x0000001206147e2b */ /* 0x000fe40008000014 */
[-C--:B------:R-:W-:Y:S02]  /*0790*/  DFMA R10, R10, -R14.reuse, 1 ;  /* 0x3ff000000a0a742b */ /* 0x080fe4000000080e */
[----:B------:R-:W-:-:S04]  /*07a0*/  DFMA R18, R14, -R14, R6 ;  /* 0x8000000e0e12722b */ /* 0x000fc80000000006 */
[----:B------:R-:W-:Y:S02]  /*07b0*/  DFMA R20, R6, R20, UR20 ;  /* 0x0000001406147e2b */ /* 0x000fe40008000014 */
[----:B------:R-:W-:-:S06]  /*07c0*/  DFMA R10, R12, R10, R12 ;  /* 0x0000000a0c0a722b */ /* 0x000fcc000000000c */
[----:B------:R-:W-:Y:S02]  /*07d0*/  DFMA R20, R6, R20, UR22 ;  /* 0x0000001606147e2b */ /* 0x000fe40008000014 */
[----:B------:R-:W-:-:S06]  /*07e0*/  DFMA R10, R10, R18, R14 ;  /* 0x000000120a0a722b */ /* 0x000fcc000000000e */
[----:B------:R-:W-:-:S04]  /*07f0*/  DFMA R20, R6, R20, UR24 ;  /* 0x0000001806147e2b */ /* 0x000fc80008000014 */
[----:B------:R-:W-:Y:S02]  /*0800*/  FSEL R9, R10, RZ, P1 ;  /* 0x000000ff0a097208 */ /* 0x000fe40000800000 */
[----:B------:R-:W-:Y:S02]  /*0810*/  FSEL R11, R11, -QNAN , P1 ;  /* 0xfff800000b0b7808 */ /* 0x000fe40000800000 */
[----:B------:R-:W-:Y:S01]  /*0820*/  DFMA R20, R6, R20, UR26 ;  /* 0x0000001a06147e2b */ /* 0x000fe20008000014 */
[----:B------:R-:W-:Y:S02]  /*0830*/  FSEL R10, R9, R6, P0 ;  /* 0x00000006090a7208 */ /* 0x000fe40000000000 */
[----:B------:R-:W-:-:S05]  /*0840*/  FSEL R11, R11, R7, P0 ;  /* 0x000000070b0b7208 */ /* 0x000fca0000000000 */
[----:B------:R-:W-:Y:S02]  /*0850*/  DMUL R20, R6, R20 ;  /* 0x0000001406147228 */ /* 0x000fe40000000000 */
[----:B------:R-:W-:-:S08]  /*0860*/  DMUL R10, R10, -2 ;  /* 0xc00000000a0a7828 */ /* 0x000fd00000000000 */
[----:B------:R-:W-:Y:S02]  /*0870*/  DADD R6, R10, UR30 ;  /* 0x0000001e0a067e29 */ /* 0x000fe40008000000 */
[----:B------:R-:W-:-:S08]  /*0880*/  DFMA R20, R20, R10, UR28 ;  /* 0x0000001c14147e2b */ /* 0x000fd0000800000a */
[----:B------:R-:W-:-:S08]  /*0890*/  DADD R6, R20, R6 ;  /* 0x0000000014067229 */ /* 0x000fd00000000006 */
[----:B------:R-:W-:-:S10]  /*08a0*/  DADD R18, R6, UR30 ;  /* 0x0000001e06127e29 */ /* 0x000fd40008000000 */
[----:B------:R-:W-:-:S07]  /*08b0*/  LOP3.LUT R19, R19, 0x80000000, R5, 0xb8, !PT ;  /* 0x8000000013137812 */ /* 0x000fce00078eb805 */
.L_x_107:
[----:B------:R-:W-:-:S13]  /*08c0*/  FSETP.GEU.AND P0, PT, |R17|, 1.7687499523162841797, PT ;  /* 0x3fe266661100780b */ /* 0x000fda0003f0e200 */
[----:B------:R-:W-:Y:S05]  /*08d0*/  @P0 BRA `(.L_x_108) ;  /* 0x0000000000400947 */ /* 0x000fea0003800000 */
        /* <DEDUP_REMOVED lines=16> */
.L_x_108:
[----:B------:R-:W-:Y:S02]  /*09e0*/  IMAD.MOV.U32 R4, RZ, RZ, 0x0 ;  /* 0x00000000ff047424 */ /* 0x000fe400078e00ff */
[----:B------:R-:W-:-:S06]  /*09f0*/  IMAD.MOV.U32 R5, RZ, RZ, 0x3fe00000 ;  /* 0x3fe00000ff057424 */ /* 0x000fcc00078e00ff */
[----:B------:R-:W-:-:S08]  /*0a00*/  DFMA R4, |R16|, -R4, 0.5 ;  /* 0x3fe000001004742b */ /* 0x000fd00000000a04 */
[C---:B------:R-:W-:Y:S01]  /*0a10*/  DFMA R2, R4.reuse, UR4, -R2 ;  /* 0x0000000404027c2b */ /* 0x040fe20008000802 */
[----:B------:R-:W-:Y:S01]  /*0a20*/  UMOV UR4, 0x33145c07 ;  /* 0x33145c0700047882 */ /* 0x000fe20000000000 */
[----:B------:R-:W-:Y:S01]  /*0a30*/  ISETP.GE.AND P1, PT, R5, RZ, PT ;  /* 0x000000ff0500720c */ /* 0x000fe20003f26270 */
[----:B------:R-:W-:Y:S01]  /*0a40*/  DSETP.NE.AND P0, PT, R4, RZ, PT ;  /* 0x000000ff0400722a */ /* 0x000fe20003f05000 */
[----:B------:R-:W-:-:S04]  /*0a50*/  UMOV UR5, 0x3c91a626 ;  /* 0x3c91a62600057882 */ /* 0x000fc80000000000 */
[----:B------:R-:W-:Y:S01]  /*0a60*/  DFMA R2, R4, R2, UR6 ;  /* 0x0000000604027e2b */ /* 0x000fe20008000002 */
[----:B------:R-:W-:Y:S01]  /*0a70*/  UMOV UR6, 0x54442d18 ;  /* 0x54442d1800067882 */ /* 0x000fe20000000000 */
[----:B------:R-:W-:-:S06]  /*0a80*/  UMOV UR7, 0x3fe921fb ;  /* 0x3fe921fb00077882 */ /* 0x000fcc0000000000 */
        /* <DEDUP_REMOVED lines=31> */
[----:B------:R-:W-:Y:S01]  /*0c80*/  LOP3.LUT R17, R5, 0x80000000, R17, 0xb8, !PT ;  /* 0x8000000005117812 */ /* 0x000fe200078eb811 */
[----:B------:R-:W-:-:S07]  /*0c90*/  IMAD.MOV.U32 R16, RZ, RZ, R4 ;  /* 0x000000ffff107224 */ /* 0x000fce00078e0004 */
.L_x_109:
[----:B------:R-:W-:Y:S01]  /*0ca0*/  DSETP.NEU.AND P0, PT, |R18|, +INF , PT ;  /* 0x7ff000001200742a */ /* 0x000fe20003f0d200 */
[----:B------:R-:W0:-:S13]  /*0cb0*/  LDCU.64 UR6, c[0x0][0x358] ;  /* 0x00006b00ff0677ac */ /* 0x000e1a0008000a00 */
[----:B------:R-:W-:Y:S01]  /*0cc0*/  @!P0 DMUL R2, RZ, R18 ;  /* 0x00000012ff028228 */ /* 0x000fe20000000000 */
[----:B------:R-:W-:Y:S01]  /*0cd0*/  @!P0 IMAD.MOV.U32 R0, RZ, RZ, RZ ;  /* 0x000000ffff008224 */ /* 0x000fe200078e00ff */
[----:B------:R-:W-:Y:S09]  /*0ce0*/  @!P0 BRA `(.L_x_110) ;  /* 0x0000000000488947 */ /* 0x000ff20003800000 */
[----:B------:R-:W-:Y:S01]  /*0cf0*/  UMOV UR4, 0x6dc9c883 ;  /* 0x6dc9c88300047882 */ /* 0x000fe20000000000 */
[----:B------:R-:W-:Y:S01]  /*0d00*/  UMOV UR5, 0x3fe45f30 ;  /* 0x3fe45f3000057882 */ /* 0x000fe20000000000 */
[C---:B------:R-:W-:Y:S02]  /*0d10*/  DSETP.GE.AND P0, PT, |R18|.reuse, 2.14748364800000000000e+09, PT ;  /* 0x41e000001200742a */ /* 0x040fe40003f06200 */
[----:B------:R-:W-:Y:S01]  /*0d20*/  DMUL R4, R18, UR4 ;  /* 0x0000000412047c28 */ /* 0x000fe20008000000 */
[----:B------:R-:W-:Y:S01]  /*0d30*/  UMOV UR4, 0x54442d18 ;  /* 0x54442d1800047882 */ /* 0x000fe20000000000 */
[----:B------:R-:W-:-:S04]  /*0d40*/  UMOV UR5, 0x3ff921fb ;  /* 0x3ff921fb00057882 */ /* 0x000fc80000000000 */
[----:B------:R-:W1:Y:S08]  /*0d50*/  F2I.F64 R0, R4 ;  /* 0x0000000400007311 */ /* 0x000e700000301100 */
[----:B-1----:R-:W1:Y:S02]  /*0d60*/  I2F.F64 R2, R0 ;  /* 0x0000000000027312 */ /* 0x002e640000201c00 */
[----:B-1----:R-:W-:Y:S01]  /*0d70*/  DFMA R6, R2, -UR4, R18 ;  /* 0x8000000402067c2b */ /* 0x002fe20008000012 */
[----:B------:R-:W-:Y:S01]  /*0d80*/  UMOV UR4, 0x33145c00 ;  /* 0x33145c0000047882 */ /* 0x000fe20000000000 */
[----:B------:R-:W-:-:S06]  /*0d90*/  UMOV UR5, 0x3c91a626 ;  /* 0x3c91a62600057882 */ /* 0x000fcc0000000000 */
[----:B------:R-:W-:Y:S01]  /*0da0*/  DFMA R6, R2, -UR4, R6 ;  /* 0x8000000402067c2b */ /* 0x000fe20008000006 */
[----:B------:R-:W-:Y:S01]  /*0db0*/  UMOV UR4, 0x252049c0 ;  /* 0x252049c000047882 */ /* 0x000fe20000000000 */
[----:B------:R-:W-:-:S06]  /*0dc0*/  UMOV UR5, 0x397b839a ;  /* 0x397b839a00057882 */ /* 0x000fcc0000000000 */
[----:B------:R-:W-:Y:S01]  /*0dd0*/  DFMA R2, R2, -UR4, R6 ;  /* 0x8000000402027c2b */ /* 0x000fe20008000006 */
[----:B------:R-:W-:Y:S10]  /*0de0*/  @!P0 BRA `(.L_x_110) ;  /* 0x0000000000088947 */ /* 0x000ff40003800000 */
[----:B------:R-:W-:-:S07]  /*0df0*/  MOV R14, 0xe10 ;  /* 0x00000e10000e7802 */ /* 0x000fce0000000f00 */
[----:B0-----:R-:W-:Y:S05]  /*0e00*/  CALL.REL.NOINC `($_Z9fase_refeP6float2S0_S0_PfS1_iiffffffff$__internal_trig_reduction_slowpathd) ;  /* 0x0000001400c47944 */ /* 0x001fea0003c00000 */
.L_x_110:
[----:B------:R-:W1:Y:S01]  /*0e10*/  LDCU.64 UR4, c[0x4][0x10] ;  /* 0x01000200ff0477ac */ /* 0x000e620008000a00 */
[----:B------:R-:W-:-:S05]  /*0e20*/  IMAD.SHL.U32 R4, R0, 0x40, RZ ;  /* 0x0000004000047824 */ /* 0x000fca00078e00ff */
[----:B------:R-:W-:-:S04]  /*0e30*/  LOP3.LUT R4, R4, 0x40, RZ, 0xc0, !PT ;  /* 0x0000004004047812 */ /* 0x000fc800078ec0ff */
[----:B-1----:R-:W-:-:S05]  /*0e40*/  IADD3 R18, P0, PT, R4, UR4, RZ ;  /* 0x0000000404127c10 */ /* 0x002fca000ff1e0ff */
[----:B------:R-:W-:-:S05]  /*0e50*/  IMAD.X R19, RZ, RZ, UR5, P0 ;  /* 0x00000005ff137e24 */ /* 0x000fca00080e06ff */
[----:B0-----:R-:W2:Y:S04]  /*0e60*/  LDG.E.128.CONSTANT R4, desc[UR6][R18.64] ;  /* 0x0000000612047981 */ /* 0x001ea8000c1e9d00 */
[----:B------:R-:W3:Y:S04]  /*0e70*/  LDG.E.128.CONSTANT R12, desc[UR6][R18.64+0x10] ;  /* 0x00001006120c7981 */ /* 0x000ee8000c1e9d00 */
[----:B------:R-:W4:Y:S01]  /*0e80*/  LDG.E.128.CONSTANT R20, desc[UR6][R18.64+0x20] ;  /* 0x0000200612147981 */ /* 0x000f22000c1e9d00 */
[----:B------:R-:W-:Y:S01]  /*0e90*/  LOP3.LUT R9, R0, 0x1, RZ, 0xc0, !PT ;  /* 0x0000000100097812 */ /* 0x000fe200078ec0ff */
[----:B------:R-:W-:Y:S01]  /*0ea0*/  IMAD.MOV.U32 R24, RZ, RZ, 0x20fd8164 ;  /* 0x20fd8164ff187424 */ /* 0x000fe200078e00ff */
[----:B------:R-:W-:-:S02]  /*0eb0*/  DMUL R10, R2, R2 ;  /* 0x00000002020a7228 */ /* 0x000fc40000000000 */
[----:B------:R-:W-:Y:S01]  /*0ec0*/  ISETP.NE.U32.AND P0, PT, R9, 0x1, PT ;  /* 0x000000010900780c */ /* 0x000fe20003f05070 */
[----:B------:R-:W-:Y:S01]  /*0ed0*/  IMAD.MOV.U32 R9, RZ, RZ, 0x3da8ff83 ;  /* 0x3da8ff83ff097424 */ /* 0x000fe200078e00ff */
[----:B------:R-:W-:Y:S02]  /*0ee0*/  DSETP.NEU.AND P1, PT, |R16|, +INF , PT ;  /* 0x7ff000001000742a */ /* 0x000fe40003f2d200 */
[----:B------:R-:W-:Y:S02]  /*0ef0*/  FSEL R24, R24, -8.06006814911005101289e+34, !P0 ;  /* 0xf9785eba18187808 */ /* 0x000fe40004000000 */
[----:B------:R-:W-:-:S06]  /*0f00*/  FSEL R25, -R9, 0.11223486810922622681, !P0 ;  /* 0x3de5db6509197808 */ /* 0x000fcc0004000100 */
[----:B--2---:R-:W-:-:S08]  /*0f10*/  DFMA R4, R10, R24, R4 ;  /* 0x000000180a04722b */ /* 0x004fd00000000004 */
[----:B------:R-:W-:-:S08]  /*0f20*/  DFMA R4, R10, R4, R6 ;  /* 0x000000040a04722b */ /* 0x000fd00000000006 */
[----:B---3--:R-:W-:-:S08]  /*0f30*/  DFMA R4, R10, R4, R12 ;  /* 0x000000040a04722b */ /* 0x008fd0000000000c */
[----:B------:R-:W-:-:S08]  /*0f40*/  DFMA R4, R10, R4, R14 ;  /* 0x000000040a04722b */ /* 0x000fd0000000000e */
[----:B----4-:R-:W-:-:S08]  /*0f50*/  DFMA R4, R10, R4, R20 ;  /* 0x000000040a04722b */ /* 0x010fd00000000014 */
[----:B------:R-:W-:-:S08]  /*0f60*/  DFMA R4, R10, R4, R22 ;  /* 0x000000040a04722b */ /* 0x000fd00000000016 */
[----:B------:R-:W-:Y:S02]  /*0f70*/  DFMA R2, R4, R2, R2 ;  /* 0x000000020402722b */ /* 0x000fe40000000002 */
[----:B------:R-:W-:-:S10]  /*0f80*/  DFMA R4, R10, R4, 1 ;  /* 0x3ff000000a04742b */ /* 0x000fd40000000004 */
[----:B------:R-:W-:Y:S02]  /*0f90*/  FSEL R4, R4, R2, !P0 ;  /* 0x0000000204047208 */ /* 0x000fe40004000000 */
[----:B------:R-:W-:Y:S02]  /*0fa0*/  FSEL R5, R5, R3, !P0 ;  /* 0x0000000305057208 */ /* 0x000fe40004000000 */
[----:B------:R-:W-:Y:S01]  /*0fb0*/  LOP3.LUT P0, RZ, R0, 0x2, RZ, 0xc0, !PT ;  /* 0x0000000200ff7812 */ /* 0x000fe2000780c0ff */
[----:B------:R-:W-:-:S03]  /*0fc0*/  @!P1 IMAD.MOV.U32 R0, RZ, RZ, RZ ;  /* 0x000000ffff009224 */ /* 0x000fc600078e00ff */
[----:B------:R-:W-:-:S10]  /*0fd0*/  DADD R2, RZ, -R4 ;  /* 0x00000000ff027229 */ /* 0x000fd40000000804 */
[----:B------:R-:W-:Y:S02]  /*0fe0*/  FSEL R12, R4, R2, !P0 ;  /* 0x00000002040c7208 */ /* 0x000fe40004000000 */
[----:B------:R-:W-:Y:S01]  /*0ff0*/  FSEL R13, R5, R3, !P0 ;  /* 0x00000003050d7208 */ /* 0x000fe20004000000 */
[----:B------:R-:W-:-:S03]  /*1000*/  @!P1 DMUL R2, RZ, R16 ;  /* 0x00000010ff029228 */ /* 0x000fc60000000000 */
[----:B------:R0:W1:Y:S01]  /*1010*/  F2F.F32.F64 R12, R12 ;  /* 0x0000000c000c7310 */ /* 0x0000620000301000 */
[----:B------:R-:W-:Y:S07]  /*1020*/  @!P1 BRA `(.L_x_111) ;  /* 0x0000000000509947 */ /* 0x000fee0003800000 */
[----:B------:R-:W-:Y:S01]  /*1030*/  UMOV UR4, 0x6dc9c883 ;  /* 0x6dc9c88300047882 */ /* 0x000fe20000000000 */
[----:B------:R-:W-:Y:S01]  /*1040*/  UMOV UR5, 0x3fe45f30 ;  /* 0x3fe45f3000057882 */ /* 0x000fe20000000000 */
[C---:B------:R-:W-:Y:S02]  /*1050*/  DSETP.GE.AND P0, PT, |R16|.reuse, 2.14748364800000000000e+09, PT ;  /* 0x41e000001000742a */ /* 0x040fe40003f06200 */
[----:B------:R-:W-:Y:S01]  /*1060*/  DMUL R4, R16, UR4 ;  /* 0x0000000410047c28 */ /* 0x000fe20008000000 */
[----:B------:R-:W-:Y:S01]  /*1070*/  UMOV UR4, 0x54442d18 ;  /* 0x54442d1800047882 */ /* 0x000fe20000000000 */
[----:B------:R-:W-:-:S04]  /*1080*/  UMOV UR5, 0x3ff921fb ;  /* 0x3ff921fb00057882 */ /* 0x000fc80000000000 */
[----:B------:R-:W2:Y:S08]  /*1090*/  F2I.F64 R0, R4 ;  /* 0x0000000400007311 */ /* 0x000eb00000301100 */
[----:B--2---:R-:W2:Y:S02]  /*10a0*/  I2F.F64 R2, R0 ;  /* 0x0000000000027312 */ /* 0x004ea40000201c00 */
[----:B--2---:R-:W-:Y:S01]  /*10b0*/  DFMA R6, R2, -UR4, R16 ;  /* 0x8000000402067c2b */ /* 0x004fe20008000010 */
[----:B------:R-:W-:Y:S01]  /*10c0*/  UMOV UR4, 0x33145c00 ;  /* 0x33145c0000047882 */ /* 0x000fe20000000000 */
[----:B------:R-:W-:-:S06]  /*10d0*/  UMOV UR5, 0x3c91a626 ;  /* 0x3c91a62600057882 */ /* 0x000fcc0000000000 */
[----:B------:R-:W-:Y:S01]  /*10e0*/  DFMA R6, R2, -UR4, R6 ;  /* 0x8000000402067c2b */ /* 0x000fe20008000006 */
[----:B------:R-:W-:Y:S01]  /*10f0*/  UMOV UR4, 0x252049c0 ;  /* 0x252049c000047882 */ /* 0x000fe20000000000 */
[----:B------:R-:W-:-:S06]  /*1100*/  UMOV UR5, 0x397b839a ;  /* 0x397b839a00057882 */ /* 0x000fcc0000000000 */
[----:B------:R-:W-:Y:S01]  /*1110*/  DFMA R2, R2, -UR4, R6 ;  /* 0x8000000402027c2b */ /* 0x000fe20008000006 */
[----:B------:R-:W-:Y:S10]  /*1120*/  @!P0 BRA `(.L_x_111) ;  /* 0x0000000000108947 */ /* 0x000ff40003800000 */
[----:B------:R-:W-:Y:S01]  /*1130*/  IMAD.MOV.U32 R18, RZ, RZ, R16 ;  /* 0x000000ffff127224 */ /* 0x000fe200078e0010 */
[----:B------:R-:W-:Y:S01]  /*1140*/  MOV R14, 0x1170 ;  /* 0x00001170000e7802 */ /* 0x000fe20000000f00 */
[----:B------:R-:W-:-:S07]  /*1150*/  IMAD.MOV.U32 R19, RZ, RZ, R17 ;  /* 0x000000ffff137224 */ /* 0x000fce00078e0011 */
[----:B01----:R-:W-:Y:S05]  /*1160*/  CALL.REL.NOINC `($_Z9fase_refeP6float2S0_S0_PfS1_iiffffffff$__internal_trig_reduction_slowpathd) ;  /* 0x0000001000ec7944 */ /* 0x003fea0003c00000 */
.L_x_111:
[----:B------:R-:W2:Y:S01]  /*1170*/  LDCU.64 UR4, c[0x4][0x10] ;  /* 0x01000200ff0477ac */ /* 0x000ea20008000a00 */
[----:B------:R-:W-:Y:S01]  /*1180*/  IMAD.SHL.U32 R4, R0, 0x40, RZ ;  /* 0x0000004000047824 */ /* 0x000fe200078e00ff */
[----:B------:R-:W3:Y:S08]  /*1190*/  LDC.64 R26, c[0x0][0x3a0] ;  /* 0x0000e800ff1a7b82 */ /* 0x000ef00000000a00 */
[----:B------:R-:W4:Y:S01]  /*11a0*/  LDC.64 R24, c[0x0][0x398] ;  /* 0x0000e600ff187b82 */ /* 0x000f220000000a00 */
[----:B------:R-:W-:-:S02]  /*11b0*/  LOP3.LUT R4, R4, 0x40, RZ, 0xc0, !PT ;  /* 0x0000004004047812 */ /* 0x000fc400078ec0ff */
[----:B------:R-:W-:Y:S01]  /*11c0*/  LOP3.LUT R14, R0, 0x1, RZ, 0xc0, !PT ;  /* 0x00000001000e7812 */ /* 0x000fe200078ec0ff */
[----:B------:R-:W-:Y:S01]  /*11d0*/  IMAD.MOV.U32 R15, RZ, RZ, 0x3da8ff83 ;  /* 0x3da8ff83ff0f7424 */ /* 0x000fe200078e00ff */
[----:B------:R-:W5:Y:S01]  /*11e0*/  LDCU.64 UR8, c[0x0][0x3c8] ;  /* 0x00007900ff0877ac */ /* 0x000f620008000a00 */
[----:B--2---:R-:W-:Y:S01]  /*11f0*/  IADD3 R10, P0, PT, R4, UR4, RZ ;  /* 0x00000004040a7c10 */ /* 0x004fe2000ff1e0ff */
[----:B------:R-:W2:Y:S04]  /*1200*/  LDCU UR4, c[0x0][0x3b0] ;  /* 0x00007600ff0477ac */ /* 0x000ea80008000800 */
[----:B------:R-:W-:-:S05]  /*1210*/  IMAD.X R11, RZ, RZ, UR5, P0 ;  /* 0x00000005ff0b7e24 */ /* 0x000fca00080e06ff */
[----:B------:R-:W5:Y:S04]  /*1220*/  LDG.E.128.CONSTANT R4, desc[UR6][R10.64] ;  /* 0x000000060a047981 */ /* 0x000f68000c1e9d00 */
[----:B------:R-:W2:Y:S04]  /*1230*/  LDG.E.128.CONSTANT R16, desc[UR6][R10.64+0x10] ;  /* 0x000010060a107981 */ /* 0x000ea8000c1e9d00 */
[----:B------:R1:W2:Y:S01]  /*1240*/  LDG.E.128.CONSTANT R20, desc[UR6][R10.64+0x20] ;  /* 0x000020060a147981 */ /* 0x0002a2000c1e9d00 */
[----:B---3--:R-:W-:-:S04]  /*1250*/  IMAD.WIDE R26, R8, 0x4, R26 ;  /* 0x00000004081a7825 */ /* 0x008fc800078e021a */
[----:B----4-:R-:W-:Y:S01]  /*1260*/  IMAD.WIDE R24, R8, 0x4, R24 ;  /* 0x0000000408187825 */ /* 0x010fe200078e0218 */
[----:B0-----:R-:W3:Y:S04]  /*1270*/  LDG.E R13, desc[UR6][R26.64] ;  /* 0x000000061a0d7981 */ /* 0x001ee8000c1e1900 */
[----:B------:R-:W4:Y:S01]  /*1280*/  LDG.E R9, desc[UR6][R24.64] ;  /* 0x0000000618097981 */ /* 0x000f22000c1e1900 */
[----:B------:R-:W-:Y:S01]  /*1290*/  ISETP.NE.U32.AND P0, PT, R14, 0x1, PT ;  /* 0x000000010e00780c */ /* 0x000fe20003f05070 */
[----:B------:R-:W-:Y:S01]  /*12a0*/  IMAD.MOV.U32 R14, RZ, RZ, 0x20fd8164 ;  /* 0x20fd8164ff0e7424 */ /* 0x000fe200078e00ff */
[----:B-1----:R-:W-:Y:S01]  /*12b0*/  DMUL R10, R2, R2 ;  /* 0x00000002020a7228 */ /* 0x002fe20000000000 */
[----:B------:R-:W-:Y:S01]  /*12c0*/  BSSY.RECONVERGENT B0, `(.L_x_112) ;  /* 0x0000058000007945 */ /* 0x000fe20003800200 */
[----:B------:R-:W-:-:S02]  /*12d0*/  FSEL R15, -R15, 0.11223486810922622681, !P0 ;  /* 0x3de5db650f0f7808 */ /* 0x000fc40004000100 */
[----:B------:R-:W-:-:S06]  /*12e0*/  FSEL R14, R14, -8.06006814911005101289e+34, !P0 ;  /* 0xf9785eba0e0e7808 */ /* 0x000fcc0004000000 */
[----:B-----5:R-:W-:-:S08]  /*12f0*/  DFMA R4, R10, R14, R4 ;  /* 0x0000000e0a04722b */ /* 0x020fd00000000004 */
[----:B------:R-:W-:-:S08]  /*1300*/  DFMA R4, R10, R4, R6 ;  /* 0x000000040a04722b */ /* 0x000fd00000000006 */
[----:B--2---:R-:W-:Y:S01]  /*1310*/  DFMA R4, R10, R4, R16 ;  /* 0x000000040a04722b */ /* 0x004fe20000000010 */
[----:B----4-:R-:W-:-:S07]  /*1320*/  FMUL R9, R12, R9 ;  /* 0x000000090c097220 */ /* 0x010fce0000400000 */
[----:B------:R-:W-:-:S08]  /*1330*/  DFMA R4, R10, R4, R18 ;  /* 0x000000040a04722b */ /* 0x000fd00000000012 */
[----:B------:R-:W-:-:S08]  /*1340*/  DFMA R4, R10, R4, R20 ;  /* 0x000000040a04722b */ /* 0x000fd00000000014 */
[----:B------:R-:W-:-:S08]  /*1350*/  DFMA R4, R10, R4, R22 ;  /* 0x000000040a04722b */ /* 0x000fd00000000016 */
[----:B------:R-:W-:Y:S02]  /*1360*/  DFMA R2, R4, R2, R2 ;  /* 0x000000020402722b */ /* 0x000fe40000000002 */
[----:B------:R-:W-:-:S10]  /*1370*/  DFMA R4, R10, R4, 1 ;  /* 0x3ff000000a04742b */ /* 0x000fd40000000004 */
[----:B------:R-:W-:Y:S02]  /*1380*/  FSEL R4, R4, R2, !P0 ;  /* 0x0000000204047208 */ /* 0x000fe40004000000 */
[----:B------:R-:W-:Y:S02]  /*1390*/  FSEL R5, R5, R3, !P0 ;  /* 0x0000000305057208 */ /* 0x000fe40004000000 */
[----:B------:R-:W-:-:S04]  /*13a0*/  LOP3.LUT P0, RZ, R0, 0x2, RZ, 0xc0, !PT ;  /* 0x0000000200ff7812 */ /* 0x000fc8000780c0ff */
[----:B------:R-:W-:-:S10]  /*13b0*/  DADD R2, RZ, -R4 ;  /* 0x00000000ff027229 */ /* 0x000fd40000000804 */
[----:B------:R-:W-:Y:S02]  /*13c0*/  FSEL R2, R4, R2, !P0 ;  /* 0x0000000204027208 */ /* 0x000fe40004000000 */
[----:B------:R-:W-:-:S04]  /*13d0*/  FSEL R3, R5, R3, !P0 ;  /* 0x0000000305037208 */ /* 0x000fc80004000000 */
[----:B------:R-:W3:Y:S02]  /*13e0*/  F2F.F32.F64 R2, R2 ;  /* 0x0000000200027310 */ /* 0x000ee40000301000 */
[----:B---3--:R-:W-:-:S04]  /*13f0*/  FMUL R13, R2, R13 ;  /* 0x0000000d020d7220 */ /* 0x008fc80000400000 */
[----:B------:R-:W-:-:S04]  /*1400*/  FMUL R0, R13, UR9 ;  /* 0x000000090d007c20 */ /* 0x000fc80008400000 */
[----:B------:R-:W-:-:S04]  /*1410*/  FFMA R0, R9, UR8, R0 ;  /* 0x0000000809007c23 */ /* 0x000fc80008000000 */
[----:B------:R-:W-:-:S04]  /*1420*/  FMUL R5, R0, UR4 ;  /* 0x0000000400057c20 */ /* 0x000fc80008400000 */
[C---:B------:R-:W-:Y:S01]  /*1430*/  FMUL R0, R5.reuse, 0.63661974668502807617 ;  /* 0x3f22f98305007820 */ /* 0x040fe20000400000 */
[----:B------:R-:W-:-:S05]  /*1440*/  FSETP.GE.AND P0, PT, |R5|, 105615, PT ;  /* 0x47ce47800500780b */ /* 0x000fca0003f06200 */
[----:B------:R-:W0:Y:S02]  /*1450*/  F2I.NTZ R0, R0 ;  /* 0x0000000000007305 */ /* 0x000e240000203100 */
[----:B0-----:R-:W-:Y:S01]  /*1460*/  I2FP.F32.S32 R4, R0 ;  /* 0x0000000000047245 */ /* 0x001fe20000201400 */
[----:B------:R-:W-:-:S04]  /*1470*/  IMAD.MOV.U32 R9, RZ, RZ, R0 ;  /* 0x000000ffff097224 */ /* 0x000fc800078e0000 */
[----:B------:R-:W-:-:S04]  /*1480*/  FFMA R3, R4, -1.5707962512969970703, R5 ;  /* 0xbfc90fda04037823 */ /* 0x000fc80000000005 */
[----:B------:R-:W-:-:S04]  /*1490*/  FFMA R3, R4, -7.5497894158615963534e-08, R3 ;  /* 0xb3a2216804037823 */ /* 0x000fc80000000003 */
[----:B------:R-:W-:-:S04]  /*14a0*/  FFMA R7, R4, -5.3903029534742383927e-15, R3 ;  /* 0xa7c234c504077823 */ /* 0x000fc80000000003 */
[----:B------:R-:W-:Y:S01]  /*14b0*/  IMAD.MOV.U32 R2, RZ, RZ, R7 ;  /* 0x000000ffff027224 */ /* 0x000fe200078e0007 */
[----:B------:R-:W-:Y:S06]  /*14c0*/  @!P0 BRA `(.L_x_113) ;  /* 0x0000000000dc8947 */ /* 0x000fec0003800000 */
[----:B------:R-:W-:-:S13]  /*14d0*/  FSETP.NEU.AND P0, PT, |R5|, +INF , PT ;  /* 0x7f8000000500780b */ /* 0x000fda0003f0d200 */
[----:B------:R-:W-:Y:S01]  /*14e0*/  @!P0 FMUL R2, RZ, R5 ;  /* 0x00000005ff028220 */ /* 0x000fe20000400000 */
[----:B------:R-:W-:Y:S01]  /*14f0*/  @!P0 IMAD.MOV.U32 R0, RZ, RZ, RZ ;  /* 0x000000ffff008224 */ /* 0x000fe200078e00ff */
[----:B------:R-:W-:Y:S06]  /*1500*/  @!P0 BRA `(.L_x_113) ;  /* 0x0000000000cc8947 */ /* 0x000fec0003800000 */
[----:B------:R-:W-:Y:S01]  /*1510*/  IMAD.SHL.U32 R2, R5, 0x100, RZ ;  /* 0x0000010005027824 */ /* 0x000fe200078e00ff */
[----:B------:R-:W0:Y:S01]  /*1520*/  LDCU.64 UR8, c[0x4][URZ] ;  /* 0x01000000ff0877ac */ /* 0x000e220008000a00 */
[----:B------:R-:W-:Y:S02]  /*1530*/  IMAD.MOV.U32 R6, RZ, RZ, RZ ;  /* 0x000000ffff067224 */ /* 0x000fe400078e00ff */
[----:B------:R-:W-:Y:S01]  /*1540*/  IMAD.MOV.U32 R0, RZ, RZ, R1 ;  /* 0x000000ffff007224 */ /* 0x000fe200078e0001 */
[----:B------:R-:W-:Y:S01]  /*1550*/  LOP3.LUT R15, R2, 0x80000000, RZ, 0xfc, !PT ;  /* 0x80000000020f7812 */ /* 0x000fe200078efcff */
[----:B------:R-:W-:Y:S01]  /*1560*/  UMOV UR5, URZ ;  /* 0x000000ff00057c82 */ /* 0x000fe20008000000 */
[----:B------:R-:W-:-:S05]  /*1570*/  UMOV UR4, URZ ;  /* 0x000000ff00047c82 */ /* 0x000fca0008000000 */
.L_x_114:
[----:B0-----:R-:W-:Y:S02]  /*1580*/  IMAD.U32 R10, RZ, RZ, UR8 ;  /* 0x00000008ff0a7e24 */ /* 0x001fe4000f8e00ff */
[----:B------:R-:W-:-:S05]  /*1590*/  IMAD.U32 R11, RZ, RZ, UR9 ;  /* 0x00000009ff0b7e24 */ /* 0x000fca000f8e00ff */
[----:B------:R-:W2:Y:S01]  /*15a0*/  LDG.E.CONSTANT R2, desc[UR6][R10.64] ;  /* 0x000000060a027981 */ /* 0x000ea2000c1e9900 */
[----:B------:R-:W-:Y:S02]  /*15b0*/  UIADD3 UR8, UP0, UPT, UR8, 0x4, URZ ;  /* 0x0000000408087890 */ /* 0x000fe4000ff1e0ff */
[----:B------:R-:W-:Y:S02]  /*15c0*/  UIADD3 UR4, UPT, UPT, UR4, 0x1, URZ ;  /* 0x0000000104047890 */ /* 0x000fe4000fffe0ff */
[----:B------:R-:W-:Y:S02]  /*15d0*/  UIADD3.X UR9, UPT, UPT, URZ, UR9, URZ, UP0, !UPT ;  /* 0x00000009ff097290 */ /* 0x000fe400087fe4ff */
[----:B------:R-:W-:Y:S01]  /*15e0*/  UISETP.NE.AND UP0, UPT, UR4, 0x6, UPT ;  /* 0x000000060400788c */ /* 0x000fe2000bf05270 */
[----:B--2---:R-:W-:-:S03]  /*15f0*/  IMAD.WIDE.U32 R2, R2, R15, RZ ;  /* 0x0000000f02027225 */ /* 0x004fc600078e00ff */
[----:B------:R-:W-:-:S04]  /*1600*/  IADD3 R13, P0, PT, R2, R6, RZ ;  /* 0x00000006020d7210 */ /* 0x000fc80007f1e0ff */
[----:B------:R-:W-:Y:S01]  /*1610*/  IADD3.X R6, PT, PT, R3, UR5, RZ, P0, !PT ;  /* 0x0000000503067c10 */ /* 0x000fe200087fe4ff */
[----:B------:R0:W-:Y:S02]  /*1620*/  STL [R0], R13 ;  /* 0x0000000d00007387 */ /* 0x0001e40000100800 */
[----:B0-----:R-:W-:Y:S01]  /*1630*/  VIADD R0, R0, 0x4 ;  /* 0x0000000400007836 */ /* 0x001fe20000000000 */
[----:B------:R-:W-:Y:S06]  /*1640*/  BRA.U UP0, `(.L_x_114) ;  /* 0xfffffffd00cc7547 */ /* 0x000fec000b83ffff */
[----:B------:R-:W-:Y:S01]  /*1650*/  SHF.R.U32.HI R4, RZ, 0x17, R5 ;  /* 0x00000017ff047819 */ /* 0x000fe20000011605 */
[----:B------:R0:W-:Y:S03]  /*1660*/  STL [R1+0x18], R6 ;  /* 0x0000180601007387 */ /* 0x0001e60000100800 */
[C---:B------:R-:W-:Y:S02]  /*1670*/  LOP3.LUT R0, R4.reuse, 0xe0, RZ, 0xc0, !PT ;  /* 0x000000e004007812 */ /* 0x040fe400078ec0ff */
[----:B------:R-:W-:-:S03]  /*1680*/  LOP3.LUT P0, RZ, R4, 0x1f, RZ, 0xc0, !PT ;  /* 0x0000001f04ff7812 */ /* 0x000fc6000780c0ff */
[----:B------:R-:W-:-:S05]  /*1690*/  VIADD R0, R0, 0xffffff80 ;  /* 0xffffff8000007836 */ /* 0x000fca0000000000 */
[----:B------:R-:W-:-:S05]  /*16a0*/  SHF.R.U32.HI R0, RZ, 0x5, R0 ;  /* 0x00000005ff007819 */ /* 0x000fca0000011600 */
[----:B------:R-:W-:-:S05]  /*16b0*/  IMAD R12, R0, -0x4, R1 ;  /* 0xfffffffc000c7824 */ /* 0x000fca00078e0201 */
[----:B------:R-:W2:Y:S04]  /*16c0*/  LDL R0, [R12+0x18] ;  /* 0x000018000c007983 */ /* 0x000ea80000100800 */
[----:B------:R-:W2:Y:S04]  /*16d0*/  LDL R3, [R12+0x14] ;  /* 0x000014000c037983 */ /* 0x000ea80000100800 */
[----:B------:R-:W3:Y:S01]  /*16e0*/  @P0 LDL R2, [R12+0x10] ;  /* 0x000010000c020983 */ /* 0x000ee20000100800 */
[----:B------:R-:W-:Y:S01]  /*16f0*/  LOP3.LUT R4, R4, 0x1f, RZ, 0xc0, !PT ;  /* 0x0000001f04047812 */ /* 0x000fe200078ec0ff */
[----:B------:R-:W-:Y:S01]  /*1700*/  UMOV UR4, 0x54442d19 ;  /* 0x54442d1900047882 */ /* 0x000fe20000000000 */
[----:B------:R-:W-:-:S02]  /*1710*/  UMOV UR5, 0x3bf921fb ;  /* 0x3bf921fb00057882 */ /* 0x000fc40000000000 */
[-C--:B--2---:R-:W-:Y:S02]  /*1720*/  @P0 SHF.L.W.U32.HI R0, R3, R4.reuse, R0 ;  /* 0x0000000403000219 */ /* 0x084fe40000010e00 */
[----:B---3--:R-:W-:Y:S02]  /*1730*/  @P0 SHF.L.W.U32.HI R3, R2, R4, R3 ;  /* 0x0000000402030219 */ /* 0x008fe40000010e03 */
[----:B------:R-:W-:Y:S02]  /*1740*/  ISETP.GE.AND P0, PT, R5, RZ, PT ;  /* 0x000000ff0500720c */ /* 0x000fe40003f06270 */
[C---:B------:R-:W-:Y:S01]  /*1750*/  SHF.L.W.U32.HI R2, R3.reuse, 0x2, R0 ;  /* 0x0000000203027819 */ /* 0x040fe20000010e00 */
[----:B------:R-:W-:-:S03]  /*1760*/  IMAD.SHL.U32 R3, R3, 0x4, RZ ;  /* 0x0000000403037824 */ /* 0x000fc600078e00ff */
[----:B------:R-:W-:-:S04]  /*1770*/  SHF.R.S32.HI R4, RZ, 0x1f, R2 ;  /* 0x0000001fff047819 */ /* 0x000fc80000011402 */
[C---:B------:R-:W-:Y:S02]  /*1780*/  LOP3.LUT R10, R4.reuse, R3, RZ, 0x3c, !PT ;  /* 0x00000003040a7212 */ /* 0x040fe400078e3cff */
[----:B------:R-:W-:Y:S02]  /*1790*/  LOP3.LUT R11, R4, R2, RZ, 0x3c, !PT ;  /* 0x00000002040b7212 */ /* 0x000fe400078e3cff */
[----:B------:R-:W-:Y:S02]  /*17a0*/  SHF.R.U32.HI R3, RZ, 0x1e, R0 ;  /* 0x0000001eff037819 */ /* 0x000fe40000011600 */
[C---:B------:R-:W-:Y:S02]  /*17b0*/  LOP3.LUT R4, R2.reuse, R5, RZ, 0x3c, !PT ;  /* 0x0000000502047212 */ /* 0x040fe400078e3cff */
[----:B------:R-:W1:Y:S01]  /*17c0*/  I2F.F64.S64 R10, R10 ;  /* 0x0000000a000a7312 */ /* 0x000e620000301c00 */
[----:B------:R-:W-:Y:S02]  /*17d0*/  LEA.HI R0, R2, R3, RZ, 0x1 ;  /* 0x0000000302007211 */ /* 0x000fe400078f08ff */
[----:B------:R-:W-:-:S03]  /*17e0*/  ISETP.GE.AND P1, PT, R4, RZ, PT ;  /* 0x000000ff0400720c */ /* 0x000fc60003f26270 */
[----:B------:R-:W-:-:S04]  /*17f0*/  IMAD.MOV R2, RZ, RZ, -R0 ;  /* 0x000000ffff027224 */ /* 0x000fc800078e0a00 */
[----:B------:R-:W-:Y:S01]  /*1800*/  @!P0 IMAD.MOV.U32 R0, RZ, RZ, R2 ;  /* 0x000000ffff008224 */ /* 0x000fe200078e0002 */
[----:B-1----:R-:W-:-:S10]  /*1810*/  DMUL R12, R10, UR4 ;  /* 0x000000040a0c7c28 */ /* 0x002fd40008000000 */
[----:B------:R-:W1:Y:S02]  /*1820*/  F2F.F32.F64 R12, R12 ;  /* 0x0000000c000c7310 */ /* 0x000e640000301000 */
[----:B01----:R-:W-:-:S07]  /*1830*/  FSEL R2, -R12, R12, !P1 ;  /* 0x0000000c0c027208 */ /* 0x003fce0004800100 */
.L_x_113:
[----:B------:R-:W-:Y:S05]  /*1840*/  BSYNC.RECONVERGENT B0 ;  /* 0x0000000000007941 */ /* 0x000fea0003800200 */
.L_x_112:
[----:B------:R-:W-:Y:S01]  /*1850*/  LOP3.LUT R6, R0, 0x1, RZ, 0xc0, !PT ;  /* 0x0000000100067812 */ /* 0x000fe200078ec0ff */
[----:B------:R-:W-:Y:S02]  /*1860*/  IMAD.MOV.U32 R13, RZ, RZ, 0x37cbac00 ;  /* 0x37cbac00ff0d7424 */ /* 0x000fe400078e00ff */
[----:B------:R-:W-:Y:S01]  /*1870*/  FMUL R3, R2, R2 ;  /* 0x0000000202037220 */ /* 0x000fe20000400000 */
[----:B------:R-:W-:Y:S01]  /*1880*/  VIADD R0, R0, 0x1 ;  /* 0x0000000100007836 */ /* 0x000fe20000000000 */
[----:B------:R-:W-:Y:S01]  /*1890*/  ISETP.NE.U32.AND P0, PT, R6, 0x1, PT ;  /* 0x000000010600780c */ /* 0x000fe20003f05070 */
[----:B------:R-:W-:Y:S02]  /*18a0*/  IMAD.MOV.U32 R6, RZ, RZ, 0x3c0885e4 ;  /* 0x3c0885e4ff067424 */ /* 0x000fe400078e00ff */
[----:B------:R-:W-:Y:S01]  /*18b0*/  FFMA R4, R3, R13, -0.0013887860113754868507 ;  /* 0xbab607ed03047423 */ /* 0x000fe2000000000d */
[----:B------:R-:W-:Y:S01]  /*18c0*/  IMAD.MOV.U32 R15, RZ, RZ, 0x3e2aaaa8 ;  /* 0x3e2aaaa8ff0f7424 */ /* 0x000fe200078e00ff */
[----:B------:R-:W-:Y:S01]  /*18d0*/  LOP3.LUT P1, RZ, R0, 0x2, RZ, 0xc0, !PT ;  /* 0x0000000200ff7812 */ /* 0x000fe2000782c0ff */
[----:B------:R-:W-:Y:S01]  /*18e0*/  BSSY.RECONVERGENT B0, `(.L_x_115) ;  /* 0x0000043000007945 */ /* 0x000fe20003800200 */
[----:B------:R-:W-:-:S02]  /*18f0*/  FSEL R6, R6, 0.041666727513074874878, !P0 ;  /* 0x3d2aaabb06067808 */ /* 0x000fc40004000000 */
[----:B------:R-:W-:Y:S02]  /*1900*/  FSEL R4, R4, -0.00019574658654164522886, P0 ;  /* 0xb94d415304047808 */ /* 0x000fe40000000000 */
[----:B------:R-:W-:Y:S02]  /*1910*/  FSEL R0, R2, 1, !P0 ;  /* 0x3f80000002007808 */ /* 0x000fe40004000000 */
[----:B------:R-:W-:Y:S01]  /*1920*/  FSEL R15, -R15, -0.4999999701976776123, !P0 ;  /* 0xbeffffff0f0f7808 */ /* 0x000fe20004000100 */
[----:B------:R-:W-:Y:S01]  /*1930*/  FFMA R4, R3, R4, R6 ;  /* 0x0000000403047223 */ /* 0x000fe20000000006 */
[----:B------:R-:W-:Y:S01]  /*1940*/  FSETP.GE.AND P0, PT, |R5|, 105615, PT ;  /* 0x47ce47800500780b */ /* 0x000fe20003f06200 */
[C---:B------:R-:W-:Y:S02]  /*1950*/  FFMA R11, R3.reuse, R0, RZ ;  /* 0x00000000030b7223 */ /* 0x040fe400000000ff */
[----:B------:R-:W-:-:S04]  /*1960*/  FFMA R4, R3, R4, R15 ;  /* 0x0000000403047223 */ /* 0x000fc8000000000f */
[----:B------:R-:W-:-:S04]  /*1970*/  FFMA R12, R11, R4, R0 ;  /* 0x000000040b0c7223 */ /* 0x000fc80000000000 */
[----:B------:R-:W-:Y:S02]  /*1980*/  @P1 FADD R12, RZ, -R12 ;  /* 0x8000000cff0c1221 */ /* 0x000fe40000000000 */
[----:B------:R-:W-:Y:S05]  /*1990*/  @!P0 BRA `(.L_x_116) ;  /* 0x0000000000dc8947 */ /* 0x000fea0003800000 */
        /* <DEDUP_REMOVED lines=11> */
.L_x_117:
        /* <DEDUP_REMOVED lines=25> */
[----:B------:R-:W-:Y:S01]  /*1be0*/  UMOV UR5, 0x3bf921fb ;  /* 0x3bf921fb00057882 */ /* 0x000fe20000000000 */
[----:B------:R-:W-:-:S02]  /*1bf0*/  ISETP.GE.AND P1, PT, R5, RZ, PT ;  /* 0x000000ff0500720c */ /* 0x000fc40003f26270 */
[-C--:B--2---:R-:W-:Y:S02]  /*1c00*/  @P0 SHF.L.W.U32.HI R0, R3, R4.reuse, R0 ;  /* 0x0000000403000219 */ /* 0x084fe40000010e00 */
[----:B---3--:R-:W-:Y:S02]  /*1c10*/  @P0 SHF.L.W.U32.HI R3, R2, R4, R3 ;  /* 0x0000000402030219 */ /* 0x008fe40000010e03 */
[--C-:B------:R-:W-:Y:S02]  /*1c20*/  SHF.R.U32.HI R9, RZ, 0x1e, R0.reuse ;  /* 0x0000001eff097819 */ /* 0x100fe40000011600 */
[C---:B------:R-:W-:Y:S01]  /*1c30*/  SHF.L.W.U32.HI R2, R3.reuse, 0x2, R0 ;  /* 0x0000000203027819 */ /* 0x040fe20000010e00 */
[----:B------:R-:W-:-:S03]  /*1c40*/  IMAD.SHL.U32 R3, R3, 0x4, RZ ;  /* 0x0000000403037824 */ /* 0x000fc600078e00ff */
[----:B------:R-:W-:Y:S02]  /*1c50*/  SHF.R.S32.HI R4, RZ, 0x1f, R2 ;  /* 0x0000001fff047819 */ /* 0x000fe40000011402 */
[----:B------:R-:W-:Y:S02]  /*1c60*/  LEA.HI R9, R2, R9, RZ, 0x1 ;  /* 0x0000000902097211 */ /* 0x000fe400078f08ff */
[C---:B------:R-:W-:Y:S02]  /*1c70*/  LOP3.LUT R10, R4.reuse, R3, RZ, 0x3c, !PT ;  /* 0x00000003040a7212 */ /* 0x040fe400078e3cff */
[----:B------:R-:W-:Y:S01]  /*1c80*/  LOP3.LUT R11, R4, R2, RZ, 0x3c, !PT ;  /* 0x00000002040b7212 */ /* 0x000fe200078e3cff */
[----:B------:R-:W-:Y:S01]  /*1c90*/  IMAD.MOV R0, RZ, RZ, -R9 ;  /* 0x000000ffff007224 */ /* 0x000fe200078e0a09 */
[----:B------:R-:W-:-:S03]  /*1ca0*/  LOP3.LUT R5, R2, R5, RZ, 0x3c, !PT ;  /* 0x0000000502057212 */ /* 0x000fc600078e3cff */
[----:B------:R-:W-:Y:S01]  /*1cb0*/  @!P1 IMAD.MOV.U32 R9, RZ, RZ, R0 ;  /* 0x000000ffff099224 */ /* 0x000fe200078e0000 */
[----:B------:R-:W1:Y:S01]  /*1cc0*/  I2F.F64.S64 R10, R10 ;  /* 0x0000000a000a7312 */ /* 0x000e620000301c00 */
[----:B------:R-:W-:Y:S01]  /*1cd0*/  ISETP.GE.AND P0, PT, R5, RZ, PT ;  /* 0x000000ff0500720c */ /* 0x000fe20003f06270 */
[----:B-1----:R-:W-:-:S10]  /*1ce0*/  DMUL R14, R10, UR4 ;  /* 0x000000040a0e7c28 */ /* 0x002fd40008000000 */
[----:B------:R-:W1:Y:S02]  /*1cf0*/  F2F.F32.F64 R14, R14 ;  /* 0x0000000e000e7310 */ /* 0x000e640000301000 */
[----:B01----:R-:W-:-:S07]  /*1d00*/  FSEL R7, -R14, R14, !P0 ;  /* 0x0000000e0e077208 */ /* 0x003fce0004000100 */
.L_x_116:
[----:B------:R-:W-:Y:S05]  /*1d10*/  BSYNC.RECONVERGENT B0 ;  /* 0x0000000000007941 */ /* 0x000fea0003800200 */
.L_x_115:
[----:B------:R-:W-:Y:S01]  /*1d20*/  FMUL R6, R7, R7 ;  /* 0x0000000707067220 */ /* 0x000fe20000400000 */
[C---:B------:R-:W-:Y:S01]  /*1d30*/  LOP3.LUT R0, R9.reuse, 0x1, RZ, 0xc0, !PT ;  /* 0x0000000109007812 */ /* 0x040fe200078ec0ff */
[----:B------:R-:W0:Y:S01]  /*1d40*/  LDC.64 R2, c[0x0][0x390] ;  /* 0x0000e400ff027b82 */ /* 0x000e220000000a00 */
[----:B------:R-:W-:Y:S02]  /*1d50*/  IMAD.MOV.U32 R11, RZ, RZ, 0x3d2aaabb ;  /* 0x3d2aaabbff0b7424 */ /* 0x000fe400078e00ff */
[----:B------:R-:W-:Y:S01]  /*1d60*/  FFMA R13, R6, R13, -0.0013887860113754868507 ;  /* 0xbab607ed060d7423 */ /* 0x000fe2000000000d */
[----:B------:R-:W-:Y:S01]  /*1d70*/  ISETP.NE.U32.AND P0, PT, R0, 0x1, PT ;  /* 0x000000010000780c */ /* 0x000fe20003f05070 */
[----:B------:R-:W-:Y:S01]  /*1d80*/  IMAD.MOV.U32 R10, RZ, RZ, 0x3effffff ;  /* 0x3effffffff0a7424 */ /* 0x000fe200078e00ff */
[----:B------:R-:W-:Y:S02]  /*1d90*/  LOP3.LUT P1, RZ, R9, 0x2, RZ, 0xc0, !PT ;  /* 0x0000000209ff7812 */ /* 0x000fe4000782c0ff */
[----:B------:R-:W-:Y:S01]  /*1da0*/  FSEL R13, R13, -0.00019574658654164522886, !P0 ;  /* 0xb94d41530d0d7808 */ /* 0x000fe20004000000 */
[----:B------:R-:W1:Y:S01]  /*1db0*/  LDC.64 R4, c[0x0][0x380] ;  /* 0x0000e000ff047b82 */ /* 0x000e620000000a00 */
[----:B------:R-:W-:-:S02]  /*1dc0*/  FSEL R11, R11, 0.0083327032625675201416, !P0 ;  /* 0x3c0885e40b0b7808 */ /* 0x000fc40004000000 */
[----:B------:R-:W-:Y:S02]  /*1dd0*/  FSEL R10, -R10, -0.16666662693023681641, !P0 ;  /* 0xbe2aaaa80a0a7808 */ /* 0x000fe40004000100 */
[----:B------:R-:W-:Y:S01]  /*1de0*/  FSEL R0, R7, 1, P0 ;  /* 0x3f80000007007808 */ /* 0x000fe20000000000 */
[----:B------:R-:W-:-:S04]  /*1df0*/  FFMA R11, R6, R13, R11 ;  /* 0x0000000d060b7223 */ /* 0x000fc8000000000b */
[C---:B------:R-:W-:Y:S01]  /*1e00*/  FFMA R10, R6.reuse, R11, R10 ;  /* 0x0000000b060a7223 */ /* 0x040fe2000000000a */
[----:B------:R-:W-:Y:S02]  /*1e10*/  FFMA R13, R6, R0, RZ ;  /* 0x00000000060d7223 */ /* 0x000fe400000000ff */
[----:B------:R-:W2:Y:S02]  /*1e20*/  LDC.64 R6, c[0x0][0x388] ;  /* 0x0000e200ff067b82 */ /* 0x000ea40000000a00 */
[----:B------:R-:W-:Y:S01]  /*1e30*/  FFMA R13, R13, R10, R0 ;  /* 0x0000000a0d0d7223 */ /* 0x000fe20000000000 */
[----:B0-----:R-:W-:-:S04]  /*1e40*/  IMAD.WIDE R2, R8, 0x8, R2 ;  /* 0x0000000808027825 */ /* 0x001fc800078e0202 */
[----:B------:R-:W-:Y:S01]  /*1e50*/  @P1 FADD R13, RZ, -R13 ;  /* 0x8000000dff0d1221 */ /* 0x000fe20000000000 */
[----:B-1----:R-:W-:-:S04]  /*1e60*/  IMAD.WIDE R4, R8, 0x8, R4 ;  /* 0x0000000808047825 */ /* 0x002fc800078e0204 */
[----:B------:R-:W-:Y:S04]  /*1e70*/  STG.E.64 desc[UR6][R2.64], R12 ;  /* 0x0000000c02007986 */ /* 0x000fe8000c101b06 */
[----:B------:R-:W3:Y:S01]  /*1e80*/  LDG.E.64 R4, desc[UR6][R4.64] ;  /* 0x0000000604047981 */ /* 0x000ee2000c1e1b00 */
[----:B--2---:R-:W-:-:S04]  /*1e90*/  IMAD.WIDE R8, R8, 0x8, R6 ;  /* 0x0000000808087825 */ /* 0x004fc800078e0206 */
[C---:B---3--:R-:W-:Y:S01]  /*1ea0*/  FMUL R11, R13.reuse, R5 ;  /* 0x000000050d0b7220 */ /* 0x048fe20000400000 */
[----:B------:R-:W-:-:S03]  /*1eb0*/  FMUL R0, R13, R4 ;  /* 0x000000040d007220 */ /* 0x000fc60000400000 */
[C---:B------:R-:W-:Y:S01]  /*1ec0*/  FFMA R6, R12.reuse, R4, -R11 ;  /* 0x000000040c067223 */ /* 0x040fe2000000080b */
[----:B------:R-:W-:-:S05]  /*1ed0*/  FFMA R7, R12, R5, R0 ;  /* 0x000000050c077223 */ /* 0x000fca0000000000 */
[----:B------:R-:W-:Y:S01]  /*1ee0*/  STG.E.64 desc[UR6][R8.64], R6 ;  /* 0x0000000608007986 */ /* 0x000fe2000c101b06 */
[----:B------:R-:W-:Y:S05]  /*1ef0*/  EXIT ;  /* 0x000000000000794d */ /* 0x000fea0003800000 */
        .weak           $__internal_5_$__cuda_sm3x_div_rn_noftz_f32_slowpath
        .type           $__internal_5_$__cuda_sm3x_div_rn_noftz_f32_slowpath,@function
        .size           $__internal_5_$__cuda_sm3x_div_rn_noftz_f32_slowpath,($_Z9fase_refeP6float2S0_S0_PfS1_iiffffffff$__internal_trig_reduction_slowpathd - $__internal_5_$__cuda_sm3x_div_rn_noftz_f32_slowpath)
$__internal_5_$__cuda_sm3x_div_rn_noftz_f32_slowpath:
[----:B------:R-:W-:Y:S02]  /*1f00*/  SHF.R.U32.HI R7, RZ, 0x17, R3 ;  /* 0x00000017ff077819 */ /* 0x000fe40000011603 */
[----:B------:R-:W-:Y:S02]  /*1f10*/  SHF.R.U32.HI R6, RZ, 0x17, R0 ;  /* 0x00000017ff067819 */ /* 0x000fe40000011600 */
[----:B------:R-:W-:Y:S02]  /*1f20*/  LOP3.LUT R14, R7, 0xff, RZ, 0xc0, !PT ;  /* 0x000000ff070e7812 */ /* 0x000fe400078ec0ff */
        /* <DEDUP_REMOVED lines=30> */
.L_x_118:
[----:B------:R-:W-:-:S05]  /*2110*/  LEA R10, R14, 0xc0800000, 0x17 ;  /* 0xc08000000e0a7811 */ /* 0x000fca00078eb8ff */
[----:B------:R-:W-:Y:S02]  /*2120*/  IMAD.IADD R10, R3, 0x1, -R10 ;  /* 0x00000001030a7824 */ /* 0x000fe400078e0a0a */
[----:B------:R-:W-:Y:S02]  /*2130*/  VIADD R3, R11, 0xffffff81 ;  /* 0xffffff810b037836 */ /* 0x000fe40000000000 */
[----:B------:R-:W0:Y:S01]  /*2140*/  MUFU.RCP R7, R10 ;  /* 0x0000000a00077308 */ /* 0x000e220000001000 */
[----:B------:R-:W-:Y:S01]  /*2150*/  FADD.FTZ R9, -R10, -RZ ;  /* 0x800000ff0a097221 */ /* 0x000fe20000010100 */
[----:B------:R-:W-:-:S03]  /*2160*/  IMAD R0, R3, -0x800000, R0 ;  /* 0xff80000003007824 */ /* 0x000fc600078e0200 */
        /* <DEDUP_REMOVED lines=23> */
[C---:B------:R-:W-:Y:S02]  /*22e0*/  VIADD R10, R9.reuse, 0x20 ;  /* 0x00000020090a7836 */ /* 0x040fe40000000000 */
[CCC-:B------:R-:W-:Y:S01]  /*22f0*/  FFMA.RM R6, R16.reuse, R12.reuse, R11.reuse ;  /* 0x0000000c10067223 */ /* 0x1c0fe2000000400b */
        /* <DEDUP_REMOVED lines=19> */
.L_x_124:
[----:B------:R-:W-:-:S04]  /*2430*/  LOP3.LUT R0, R0, 0x80000000, RZ, 0xc0, !PT ;  /* 0x8000000000007812 */ /* 0x000fc800078ec0ff */
[----:B------:R-:W-:Y:S01]  /*2440*/  LOP3.LUT R0, R0, 0x7f800000, RZ, 0xfc, !PT ;  /* 0x7f80000000007812 */ /* 0x000fe200078efcff */
[----:B------:R-:W-:Y:S06]  /*2450*/  BRA `(.L_x_125) ;  /* 0x0000000000287947 */ /* 0x000fec0003800000 */
.L_x_123:
[----:B------:R-:W-:Y:S01]  /*2460*/  IMAD R0, R7, 0x800000, R0 ;  /* 0x0080000007007824 */ /* 0x000fe200078e0200 */
[----:B------:R-:W-:Y:S06]  /*2470*/  BRA `(.L_x_125) ;  /* 0x0000000000207947 */ /* 0x000fec0003800000 */
.L_x_122:
[----:B------:R-:W-:-:S04]  /*2480*/  LOP3.LUT R0, R3, 0x80000000, R0, 0x48, !PT ;  /* 0x8000000003007812 */ /* 0x000fc800078e4800 */
[----:B------:R-:W-:Y:S01]  /*2490*/  LOP3.LUT R0, R0, 0x7f800000, RZ, 0xfc, !PT ;  /* 0x7f80000000007812 */ /* 0x000fe200078efcff */
[----:B------:R-:W-:Y:S06]  /*24a0*/  BRA `(.L_x_125) ;  /* 0x0000000000147947 */ /* 0x000fec0003800000 */
.L_x_121:
[----:B------:R-:W-:Y:S01]  /*24b0*/  LOP3.LUT R0, R3, 0x80000000, R0, 0x48, !PT ;  /* 0x8000000003007812 */ /* 0x000fe200078e4800 */
[----:B------:R-:W-:Y:S06]  /*24c0*/  BRA `(.L_x_125) ;  /* 0x00000000000c7947 */ /* 0x000fec0003800000 */
.L_x_120:
[----:B------:R-:W0:Y:S01]  /*24d0*/  MUFU.RSQ R0, -QNAN ;  /* 0xffc0000000007908 */ /* 0x000e220000001400 */
[----:B------:R-:W-:Y:S05]  /*24e0*/  BRA `(.L_x_125) ;  /* 0x0000000000047947 */ /* 0x000fea0003800000 */
.L_x_119:
[----:B------:R-:W-:-:S07]  /*24f0*/  FADD.FTZ R0, R0, R3 ;  /* 0x0000000300007221 */ /* 0x000fce0000010000 */
.L_x_125:
[----:B------:R-:W-:-:S04]  /*2500*/  IMAD.MOV.U32 R3, RZ, RZ, 0x0 ;  /* 0x00000000ff037424 */ /* 0x000fc800078e00ff */
[----:B0-----:R-:W-:Y:S05]  /*2510*/  RET.REL.NODEC R2 `(_Z9fase_refeP6float2S0_S0_PfS1_iiffffffff) ;  /* 0xffffffd802b87950 */ /* 0x001fea0003c3ffff */
        .type           $_Z9fase_refeP6float2S0_S0_PfS1_iiffffffff$__internal_trig_reduction_slowpathd,@function
        .size           $_Z9fase_refeP6float2S0_S0_PfS1_iiffffffff$__internal_trig_reduction_slowpathd,(.L_x_142 - $_Z9fase_refeP6float2S0_S0_PfS1_iiffffffff$__internal_trig_reduction_slowpathd)
$_Z9fase_refeP6float2S0_S0_PfS1_iiffffffff$__internal_trig_reduction_slowpathd:
[----:B------:R-:W-:Y:S01]  /*2520*/  SHF.R.U32.HI R7, RZ, 0x14, R19 ;  /* 0x00000014ff077819 */ /* 0x000fe20000011613 */
[----:B------:R-:W-:-:S03]  /*2530*/  IMAD.MOV.U32 R4, RZ, RZ, RZ ;  /* 0x000000ffff047224 */ /* 0x000fc600078e00ff */
[----:B------:R-:W-:-:S04]  /*2540*/  LOP3.LUT R0, R7, 0x7ff, RZ, 0xc0, !PT ;  /* 0x000007ff07007812 */ /* 0x000fc800078ec0ff */
[----:B------:R-:W-:-:S13]  /*2550*/  ISETP.NE.AND P0, PT, R0, 0x7ff, PT ;  /* 0x000007ff0000780c */ /* 0x000fda0003f05270 */
[----:B------:R-:W-:Y:S05]  /*2560*/  @!P0 BRA `(.L_x_126) ;  /* 0x00000008003c8947 */ /* 0x000fea0003800000 */
[----:B------:R-:W-:Y:S01]  /*2570*/  VIADD R0, R0, 0xfffffc00 ;  /* 0xfffffc0000007836 */ /* 0x000fe20000000000 */
[----:B------:R-:W-:-:S04]  /*2580*/  CS2R R20, SRZ ;  /* 0x0000000000147805 */ /* 0x000fc8000001ff00 */
[----:B------:R-:W-:Y:S02]  /*2590*/  SHF.R.U32.HI R6, RZ, 0x6, R0 ;  /* 0x00000006ff067819 */ /* 0x000fe40000011600 */
[----:B------:R-:W-:Y:S01]  /*25a0*/  ISETP.GE.U32.AND P0, PT, R0, 0x80, PT ;  /* 0x000000800000780c */ /* 0x000fe20003f06070 */
[----:B------:R-:W-:Y:S01]  /*25b0*/  VIADD R0, R1, 0x20 ;  /* 0x0000002001007836 */ /* 0x000fe20000000000 */
[C---:B------:R-:W-:Y:S02]  /*25c0*/  IADD3 R9, PT, PT, -R6.reuse, 0x13, RZ ;  /* 0x0000001306097810 */ /* 0x040fe40007ffe1ff */
[----:B------:R-:W-:Y:S02]  /*25d0*/  IADD3 R4, PT, PT, -R6, 0xf, RZ ;  /* 0x0000000f06047810 */ /* 0x000fe40007ffe1ff */
[----:B------:R-:W-:-:S04]  /*25e0*/  SEL R9, R9, 0x12, P0 ;  /* 0x0000001209097807 */ /* 0x000fc80000000000 */
[----:B------:R-:W-:-:S13]  /*25f0*/  ISETP.GE.AND P0, PT, R4, R9, PT ;  /* 0x000000090400720c */ /* 0x000fda0003f06270 */
[----:B------:R-:W-:Y:S05]  /*2600*/  @P0 BRA `(.L_x_127) ;  /* 0x0000000000900947 */ /* 0x000fea0003800000 */
[----:B------:R-:W0:Y:S01]  /*2610*/  LDC.64 R2, c[0x4][0x8] ;  /* 0x01000200ff027b82 */ /* 0x000e220000000a00 */
[C---:B------:R-:W-:Y:S01]  /*2620*/  SHF.L.U64.HI R13, R18.reuse, 0xb, R19 ;  /* 0x0000000b120d7819 */ /* 0x040fe20000010213 */
[----:B------:R-:W-:Y:S01]  /*2630*/  IMAD.SHL.U32 R11, R18, 0x800, RZ ;  /* 0x00000800120b7824 */ /* 0x000fe200078e00ff */
[----:B------:R-:W-:Y:S01]  /*2640*/  IADD3 R10, PT, PT, RZ, -R6, -R9 ;  /* 0x80000006ff0a7210 */ /* 0x000fe20007ffe809 */
[----:B------:R-:W-:Y:S01]  /*2650*/  IMAD.MOV.U32 R23, RZ, RZ, R4 ;  /* 0x000000ffff177224 */ /* 0x000fe200078e0004 */
[----:B------:R-:W-:Y:S01]  /*2660*/  CS2R R20, SRZ ;  /* 0x0000000000147805 */ /* 0x000fe2000001ff00 */
[----:B------:R-:W-:Y:S01]  /*2670*/  IMAD.MOV.U32 R15, RZ, RZ, RZ ;  /* 0x000000ffff0f7224 */ /* 0x000fe200078e00ff */
[----:B------:R-:W-:Y:S01]  /*2680*/  LOP3.LUT R13, R13, 0x80000000, RZ, 0xfc, !PT ;  /* 0x800000000d0d7812 */ /* 0x000fe200078efcff */
[----:B------:R-:W1:Y:S01]  /*2690*/  LDCU.64 UR4, c[0x0][0x358] ;  /* 0x00006b00ff0477ac */ /* 0x000e620008000a00 */
[----:B------:R-:W-:-:S05]  /*26a0*/  NOP ;  /* 0x0000000000007918 */ /* 0x000fca0000000000 */
.L_x_128:
[----:B0-----:R-:W-:-:S06]  /*26b0*/  IMAD.WIDE R4, R23, 0x8, R2 ;  /* 0x0000000817047825 */ /* 0x001fcc00078e0202 */
[----:B-1----:R-:W2:Y:S01]  /*26c0*/  LDG.E.64.CONSTANT R4, desc[UR4][R4.64] ;  /* 0x0000000404047981 */ /* 0x002ea2000c1e9b00 */
[----:B------:R-:W-:Y:S02]  /*26d0*/  VIADD R10, R10, 0x1 ;  /* 0x000000010a0a7836 */ /* 0x000fe40000000000 */
[----:B------:R-:W-:Y:S02]  /*26e0*/  VIADD R23, R23, 0x1 ;  /* 0x0000000117177836 */ /* 0x000fe40000000000 */
[----:B--2---:R-:W-:-:S04]  /*26f0*/  IMAD.WIDE.U32 R20, P2, R4, R11, R20 ;  /* 0x0000000b04147225 */ /* 0x004fc80007840014 */
[----:B------:R-:W-:Y:S02]  /*2700*/  IMAD R25, R4, R13, RZ ;  /* 0x0000000d04197224 */ /* 0x000fe400078e02ff */
[CC--:B------:R-:W-:Y:S02]  /*2710*/  IMAD R18, R5.reuse, R11.reuse, RZ ;  /* 0x0000000b05127224 */ /* 0x0c0fe400078e02ff */
[----:B------:R-:W-:Y:S01]  /*2720*/  IMAD.HI.U32 R27, R5, R11, RZ ;  /* 0x0000000b051b7227 */ /* 0x000fe200078e00ff */
[----:B------:R-:W-:-:S03]  /*2730*/  IADD3 R21, P0, PT, R25, R21, RZ ;  /* 0x0000001519157210 */ /* 0x000fc60007f1e0ff */
[----:B------:R-:W-:Y:S01]  /*2740*/  IMAD R25, R15, 0x8, R0 ;  /* 0x000000080f197824 */ /* 0x000fe200078e0200 */
[----:B------:R-:W-:Y:S01]  /*2750*/  IADD3 R21, P1, PT, R18, R21, RZ ;  /* 0x0000001512157210 */ /* 0x000fe20007f3e0ff */
[----:B------:R-:W-:-:S04]  /*2760*/  IMAD.HI.U32 R18, R4, R13, RZ ;  /* 0x0000000d04127227 */ /* 0x000fc800078e00ff */
[----:B------:R-:W-:Y:S01]  /*2770*/  IMAD.X R4, RZ, RZ, R18, P2 ;  /* 0x000000ffff047224 */ /* 0x000fe200010e0612 */
[----:B------:R0:W-:Y:S01]  /*2780*/  STL.64 [R25], R20 ;  /* 0x0000001419007387 */ /* 0x0001e20000100a00 */
[----:B------:R-:W-:-:S03]  /*2790*/  IMAD.HI.U32 R18, R5, R13, RZ ;  /* 0x0000000d05127227 */ /* 0x000fc600078e00ff */
[----:B------:R-:W-:Y:S01]  /*27a0*/  IADD3.X R4, P0, PT, R27, R4, RZ, P0, !PT ;  /* 0x000000041b047210 */ /* 0x000fe2000071e4ff */
[----:B------:R-:W-:Y:S02]  /*27b0*/  IMAD R5, R5, R13, RZ ;  /* 0x0000000d05057224 */ /* 0x000fe400078e02ff */
[----:B------:R-:W-:-:S03]  /*27c0*/  VIADD R15, R15, 0x1 ;  /* 0x000000010f0f7836 */ /* 0x000fc60000000000 */
[----:B------:R-:W-:Y:S01]  /*27d0*/  IADD3.X R5, P1, PT, R5, R4, RZ, P1, !PT ;  /* 0x0000000405057210 */ /* 0x000fe20000f3e4ff */
[----:B------:R-:W-:Y:S01]  /*27e0*/  IMAD.X R4, RZ, RZ, R18, P0 ;  /* 0x000000ffff047224 */ /* 0x000fe200000e0612 */
[----:B------:R-:W-:-:S03]  /*27f0*/  ISETP.NE.AND P0, PT, R10, -0xf, PT ;  /* 0xfffffff10a00780c */ /* 0x000fc60003f05270 */
[----:B------:R-:W-:Y:S02]  /*2800*/  IMAD.X R4, RZ, RZ, R4, P1 ;  /* 0x000000ffff047224 */ /* 0x000fe400008e0604 */
[----:B0-----:R-:W-:Y:S02]  /*2810*/  IMAD.MOV.U32 R20, RZ, RZ, R5 ;  /* 0x000000ffff147224 */ /* 0x001fe400078e0005 */
[----:B------:R-:W-:-:S06]  /*2820*/  IMAD.MOV.U32 R21, RZ, RZ, R4 ;  /* 0x000000ffff157224 */ /* 0x000fcc00078e0004 */
[----:B------:R-:W-:Y:S05]  /*2830*/  @P0 BRA `(.L_x_128) ;  /* 0xfffffffc009c0947 */ /* 0x000fea000383ffff */
[----:B------:R-:W-:-:S07]  /*2840*/  IMAD.MOV.U32 R4, RZ, RZ, R9 ;  /* 0x000000ffff047224 */ /* 0x000fce00078e0009 */
.L_x_127:
[----:B------:R-:W-:Y:S01]  /*2850*/  LOP3.LUT P0, R23, R7, 0x3f, RZ, 0xc0, !PT ;  /* 0x0000003f07177812 */ /* 0x000fe2000780c0ff */
[----:B------:R-:W-:-:S04]  /*2860*/  IMAD.IADD R25, R6, 0x1, R4 ;  /* 0x0000000106197824 */ /* 0x000fc800078e0204 */
[----:B------:R-:W-:-:S05]  /*2870*/  IMAD.U32 R25, R25, 0x8, R0 ;  /* 0x0000000819197824 */ /* 0x000fca00078e0000 */
[----:B------:R0:W-:Y:S04]  /*2880*/  STL.64 [R25+-0x78], R20 ;  /* 0xffff881419007387 */ /* 0x0001e80000100a00 */
[----:B------:R-:W2:Y:S04]  /*2890*/  @P0 LDL.64 R10, [R1+0x28] ;  /* 0x00002800010a0983 */ /* 0x000ea80000100a00 */
[----:B------:R-:W3:Y:S04]  /*28a0*/  LDL.64 R2, [R1+0x30] ;  /* 0x0000300001027983 */ /* 0x000ee80000100a00 */
[----:B------:R-:W4:Y:S01]  /*28b0*/  LDL.64 R4, [R1+0x38] ;  /* 0x0000380001047983 */ /* 0x000f220000100a00 */
[----:B------:R-:W-:Y:S01]  /*28c0*/  @P0 LOP3.LUT R0, R23, 0x3f, RZ, 0x3c, !PT ;  /* 0x0000003f17000812 */ /* 0x000fe200078e3cff */
[----:B------:R-:W-:Y:S01]  /*28d0*/  BSSY.RECONVERGENT B0, `(.L_x_129) ;  /* 0x0000034000007945 */ /* 0x000fe20003800200 */
[----:B--2---:R-:W-:-:S02]  /*28e0*/  @P0 SHF.R.U64 R7, R10, 0x1, R11 ;  /* 0x000000010a070819 */ /* 0x004fc4000000120b */
[----:B------:R-:W-:Y:S02]  /*28f0*/  @P0 SHF.R.U32.HI R9, RZ, 0x1, R11 ;  /* 0x00000001ff090819 */ /* 0x000fe4000001160b */
[--C-:B---3--:R-:W-:Y:S02]  /*2900*/  @P0 SHF.R.U32.HI R15, RZ, 0x1, R3.reuse ;  /* 0x00000001ff0f0819 */ /* 0x108fe40000011603 */
[C---:B------:R-:W-:Y:S02]  /*2910*/  @P0 SHF.R.U64 R13, R2.reuse, 0x1, R3 ;  /* 0x00000001020d0819 */ /* 0x040fe40000001203 */
[CC--:B------:R-:W-:Y:S02]  /*2920*/  @P0 SHF.L.U32 R11, R2.reuse, R23.reuse, RZ ;  /* 0x00000017020b0219 */ /* 0x0c0fe400000006ff */
[----:B------:R-:W-:Y:S02]  /*2930*/  @P0 SHF.R.U64 R6, R7, R0, R9 ;  /* 0x0000000007060219 */ /* 0x000fe40000001209 */
[----:B------:R-:W-:-:S02]  /*2940*/  @P0 SHF.L.U64.HI R10, R2, R23, R3 ;  /* 0x00000017020a0219 */ /* 0x000fc40000010203 */
[-C--:B------:R-:W-:Y:S02]  /*2950*/  @P0 SHF.R.U32.HI R7, RZ, R0.reuse, R9 ;  /* 0x00000000ff070219 */ /* 0x080fe40000011609 */
[----:B----4-:R-:W-:Y:S02]  /*2960*/  @P0 SHF.L.U32 R9, R4, R23, RZ ;  /* 0x0000001704090219 */ /* 0x010fe400000006ff */
[----:B------:R-:W-:Y:S02]  /*2970*/  @P0 SHF.R.U64 R18, R13, R0, R15 ;  /* 0x000000000d120219 */ /* 0x000fe4000000120f */
[----:B------:R-:W-:Y:S02]  /*2980*/  @P0 LOP3.LUT R2, R11, R6, RZ, 0xfc, !PT ;  /* 0x000000060b020212 */ /* 0x000fe400078efcff */
[----:B------:R-:W-:Y:S02]  /*2990*/  @P0 LOP3.LUT R3, R10, R7, RZ, 0xfc, !PT ;  /* 0x000000070a030212 */ /* 0x000fe400078efcff */
[----:B------:R-:W-:-:S02]  /*29a0*/  @P0 SHF.L.U64.HI R23, R4, R23, R5 ;  /* 0x0000001704170219 */ /* 0x000fc40000010205 */
[----:B------:R-:W-:Y:S01]  /*29b0*/  @P0 LOP3.LUT R4, R9, R18, RZ, 0xfc, !PT ;  /* 0x0000001209040212 */ /* 0x000fe200078efcff */
[C---:B------:R-:W-:Y:S01]  /*29c0*/  IMAD.SHL.U32 R9, R2.reuse, 0x4, RZ ;  /* 0x0000000402097824 */ /* 0x040fe200078e00ff */
[----:B------:R-:W-:Y:S02]  /*29d0*/  @P0 SHF.R.U32.HI R0, RZ, R0, R15 ;  /* 0x00000000ff000219 */ /* 0x000fe4000001160f */
[----:B------:R-:W-:Y:S02]  /*29e0*/  SHF.L.U64.HI R11, R2, 0x2, R3 ;  /* 0x00000002020b7819 */ /* 0x000fe40000010203 */
[----:B------:R-:W-:Y:S02]  /*29f0*/  @P0 LOP3.LUT R5, R23, R0, RZ, 0xfc, !PT ;  /* 0x0000000017050212 */ /* 0x000fe400078efcff */
[----:B------:R-:W-:Y:S02]  /*2a00*/  SHF.L.W.U32.HI R3, R3, 0x2, R4 ;  /* 0x0000000203037819 */ /* 0x000fe40000010e04 */
[----:B------:R-:W-:-:S02]  /*2a10*/  IADD3 RZ, P0, PT, RZ, -R9, RZ ;  /* 0x80000009ffff7210 */ /* 0x000fc40007f1e0ff */
[----:B------:R-:W-:Y:S02]  /*2a20*/  LOP3.LUT R0, RZ, R11, RZ, 0x33, !PT ;  /* 0x0000000bff007212 */ /* 0x000fe400078e33ff */
[----:B------:R-:W-:Y:S02]  /*2a30*/  SHF.L.W.U32.HI R4, R4, 0x2, R5 ;  /* 0x0000000204047819 */ /* 0x000fe40000010e05 */
[----:B------:R-:W-:Y:S02]  /*2a40*/  LOP3.LUT R2, RZ, R3, RZ, 0x33, !PT ;  /* 0x00000003ff027212 */ /* 0x000fe400078e33ff */
[----:B------:R-:W-:Y:S02]  /*2a50*/  IADD3.X R6, P0, PT, RZ, R0, RZ, P0, !PT ;  /* 0x00000000ff067210 */ /* 0x000fe4000071e4ff */
[----:B------:R-:W-:Y:S02]  /*2a60*/  LOP3.LUT R7, RZ, R4, RZ, 0x33, !PT ;  /* 0x00000004ff077212 */ /* 0x000fe400078e33ff */
[----:B------:R-:W-:-:S02]  /*2a70*/  IADD3.X R0, P1, PT, RZ, R2, RZ, P0, !PT ;  /* 0x00000002ff007210 */ /* 0x000fc4000073e4ff */
[----:B------:R-:W-:-:S03]  /*2a80*/  ISETP.GT.U32.AND P2, PT, R3, -0x1, PT ;  /* 0xffffffff0300780c */ /* 0x000fc60003f44070 */
[----:B------:R-:W-:Y:S01]  /*2a90*/  IMAD.X R7, RZ, RZ, R7, P1 ;  /* 0x000000ffff077224 */ /* 0x000fe200008e0607 */
[----:B------:R-:W-:-:S04]  /*2aa0*/  ISETP.GT.AND.EX P0, PT, R4, -0x1, PT, P2 ;  /* 0xffffffff0400780c */ /* 0x000fc80003f04320 */
[----:B------:R-:W-:Y:S02]  /*2ab0*/  SEL R2, R4, R7, P0 ;  /* 0x0000000704027207 */ /* 0x000fe40000000000 */
[----:B------:R-:W-:Y:S02]  /*2ac0*/  SEL R13, R3, R0, P0 ;  /* 0x00000000030d7207 */ /* 0x000fe40000000000 */
[----:B------:R-:W-:Y:S02]  /*2ad0*/  ISETP.NE.U32.AND P1, PT, R2, RZ, PT ;  /* 0x000000ff0200720c */ /* 0x000fe40003f25070 */
[----:B------:R-:W-:Y:S02]  /*2ae0*/  SEL R6, R11, R6, P0 ;  /* 0x000000060b067207 */ /* 0x000fe40000000000 */
[----:B------:R-:W-:Y:S01]  /*2af0*/  SEL R3, R13, R2, !P1 ;  /* 0x000000020d037207 */ /* 0x000fe20004800000 */
[----:B------:R-:W-:-:S05]  /*2b00*/  @!P0 IMAD.MOV R9, RZ, RZ, -R9 ;  /* 0x000000ffff098224 */ /* 0x000fca00078e0a09 */
[----:B------:R-:W1:Y:S02]  /*2b10*/  FLO.U32 R3, R3 ;  /* 0x0000000300037300 */ /* 0x000e6400000e0000 */
[C---:B-1----:R-:W-:Y:S02]  /*2b20*/  IADD3 R7, PT, PT, -R3.reuse, 0x1f, RZ ;  /* 0x0000001f03077810 */ /* 0x042fe40007ffe1ff */
[----:B------:R-:W-:-:S03]  /*2b30*/  IADD3 R0, PT, PT, -R3, 0x3f, RZ ;  /* 0x0000003f03007810 */ /* 0x000fc60007ffe1ff */
[----:B------:R-:W-:-:S05]  /*2b40*/  @P1 IMAD.MOV R0, RZ, RZ, R7 ;  /* 0x000000ffff001224 */ /* 0x000fca00078e0207 */
[----:B------:R-:W-:-:S13]  /*2b50*/  ISETP.NE.AND P1, PT, R0, RZ, PT ;  /* 0x000000ff0000720c */ /* 0x000fda0003f25270 */
[----:B0-----:R-:W-:Y:S05]  /*2b60*/  @!P1 BRA `(.L_x_130) ;  /* 0x0000000000289947 */ /* 0x001fea0003800000 */
[--C-:B------:R-:W-:Y:S02]  /*2b70*/  SHF.R.U64 R7, R9, 0x1, R6.reuse ;  /* 0x0000000109077819 */ /* 0x100fe40000001206 */
[C---:B------:R-:W-:Y:S02]  /*2b80*/  LOP3.LUT R3, R0.reuse, 0x3f, RZ, 0xc0, !PT ;  /* 0x0000003f00037812 */ /* 0x040fe400078ec0ff */
[----:B------:R-:W-:Y:S02]  /*2b90*/  SHF.R.U32.HI R9, RZ, 0x1, R6 ;  /* 0x00000001ff097819 */ /* 0x000fe40000011606 */
[----:B------:R-:W-:Y:S02]  /*2ba0*/  LOP3.LUT R6, R0, 0x3f, RZ, 0xc, !PT ;  /* 0x0000003f00067812 */ /* 0x000fe400078e0cff */
[CC--:B------:R-:W-:Y:S02]  /*2bb0*/  SHF.L.U64.HI R11, R13.reuse, R3.reuse, R2 ;  /* 0x000000030d0b7219 */ /* 0x0c0fe40000010202 */
[----:B------:R-:W-:-:S02]  /*2bc0*/  SHF.L.U32 R3, R13, R3, RZ ;  /* 0x000000030d037219 */ /* 0x000fc400000006ff */
[-CC-:B------:R-:W-:Y:S02]  /*2bd0*/  SHF.R.U64 R2, R7, R6.reuse, R9.reuse ;  /* 0x0000000607027219 */ /* 0x180fe40000001209 */
[----:B------:R-:W-:Y:S02]  /*2be0*/  SHF.R.U32.HI R6, RZ, R6, R9 ;  /* 0x00000006ff067219 */ /* 0x000fe40000011609 */
[----:B------:R-:W-:Y:S02]  /*2bf0*/  LOP3.LUT R13, R3, R2, RZ, 0xfc, !PT ;  /* 0x00000002030d7212 */ /* 0x000fe400078efcff */
[----:B------:R-:W-:-:S07]  /*2c00*/  LOP3.LUT R2, R11, R6, RZ, 0xfc, !PT ;  /* 0x000000060b027212 */ /* 0x000fce00078efcff */
.L_x_130:
[----:B------:R-:W-:Y:S05]  /*2c10*/  BSYNC.RECONVERGENT B0 ;  /* 0x0000000000007941 */ /* 0x000fea0003800200 */
.L_x_129:
[----:B------:R-:W-:Y:S01]  /*2c20*/  IMAD.WIDE.U32 R10, R13, 0x2168c235, RZ ;  /* 0x2168c2350d0a7825 */ /* 0x000fe200078e00ff */
[----:B------:R-:W-:-:S03]  /*2c30*/  SHF.R.U32.HI R5, RZ, 0x1e, R5 ;  /* 0x0000001eff057819 */ /* 0x000fc60000011605 */
[----:B------:R-:W-:Y:S01]  /*2c40*/  IMAD.MOV.U32 R6, RZ, RZ, R11 ;  /* 0x000000ffff067224 */ /* 0x000fe200078e000b */
[----:B------:R-:W-:Y:S01]  /*2c50*/  IADD3 RZ, P1, PT, R10, R10, RZ ;  /* 0x0000000a0aff7210 */ /* 0x000fe20007f3e0ff */
[----:B------:R-:W-:Y:S01]  /*2c60*/  IMAD.MOV.U32 R7, RZ, RZ, RZ ;  /* 0x000000ffff077224 */ /* 0x000fe200078e00ff */
[----:B------:R-:W-:Y:S01]  /*2c70*/  LEA.HI R4, R4, R5, RZ, 0x1 ;  /* 0x0000000504047211 */ /* 0x000fe200078f08ff */
[----:B------:R-:W-:-:S04]  /*2c80*/  IMAD.HI.U32 R3, R2, -0x36f0255e, RZ ;  /* 0xc90fdaa202037827 */ /* 0x000fc800078e00ff */
[----:B------:R-:W-:-:S04]  /*2c90*/  IMAD.WIDE.U32 R6, R13, -0x36f0255e, R6 ;  /* 0xc90fdaa20d067825 */ /* 0x000fc800078e0006 */
[C---:B------:R-:W-:Y:S02]  /*2ca0*/  IMAD R9, R2.reuse, -0x36f0255e, RZ ;  /* 0xc90fdaa202097824 */ /* 0x040fe400078e02ff */
[----:B------:R-:W-:-:S04]  /*2cb0*/  IMAD.WIDE.U32 R6, P2, R2, 0x2168c235, R6 ;  /* 0x2168c23502067825 */ /* 0x000fc80007840006 */
[----:B------:R-:W-:Y:S01]  /*2cc0*/  IMAD.X R2, RZ, RZ, R3, P2 ;  /* 0x000000ffff027224 */ /* 0x000fe200010e0603 */
[----:B------:R-:W-:Y:S02]  /*2cd0*/  IADD3 R3, P2, PT, R9, R7, RZ ;  /* 0x0000000709037210 */ /* 0x000fe40007f5e0ff */
[----:B------:R-:W-:Y:S02]  /*2ce0*/  IADD3.X RZ, P1, PT, R6, R6, RZ, P1, !PT ;  /* 0x0000000606ff7210 */ /* 0x000fe40000f3e4ff */
[C---:B------:R-:W-:Y:S01]  /*2cf0*/  ISETP.GT.U32.AND P3, PT, R3.reuse, RZ, PT ;  /* 0x000000ff0300720c */ /* 0x040fe20003f64070 */
[----:B------:R-:W-:Y:S01]  /*2d00*/  IMAD.X R2, RZ, RZ, R2, P2 ;  /* 0x000000ffff027224 */ /* 0x000fe200010e0602 */
[----:B------:R-:W-:-:S04]  /*2d10*/  IADD3.X R6, P2, PT, R3, R3, RZ, P1, !PT ;  /* 0x0000000303067210 */ /* 0x000fc80000f5e4ff */
[C---:B------:R-:W-:Y:S01]  /*2d20*/  ISETP.GT.AND.EX P1, PT, R2.reuse, RZ, PT, P3 ;  /* 0x000000ff0200720c */ /* 0x040fe20003f24330 */
[----:B------:R-:W-:-:S03]  /*2d30*/  IMAD.X R7, R2, 0x1, R2, P2 ;  /* 0x0000000102077824 */ /* 0x000fc600010e0602 */
[----:B------:R-:W-:Y:S02]  /*2d40*/  SEL R3, R6, R3, P1 ;  /* 0x0000000306037207 */ /* 0x000fe40000800000 */
[----:B------:R-:W-:Y:S02]  /*2d50*/  SEL R6, R7, R2, P1 ;  /* 0x0000000207067207 */ /* 0x000fe40000800000 */
[----:B------:R-:W-:Y:S02]  /*2d60*/  IADD3 R3, P2, PT, R3, 0x1, RZ ;  /* 0x0000000103037810 */ /* 0x000fe40007f5e0ff */
[----:B------:R-:W-:Y:S02]  /*2d70*/  SEL R7, RZ, 0xffffffff, !P1 ;  /* 0xffffffffff077807 */ /* 0x000fe40004800000 */
[----:B------:R-:W-:Y:S01]  /*2d80*/  LOP3.LUT P1, R2, R19, 0x80000000, RZ, 0xc0, !PT ;  /* 0x8000000013027812 */ /* 0x000fe2000782c0ff */
[----:B------:R-:W-:Y:S02]  /*2d90*/  IMAD.X R6, RZ, RZ, R6, P2 ;  /* 0x000000ffff067224 */ /* 0x000fe400010e0606 */
[----:B------:R-:W-:Y:S01]  /*2da0*/  IMAD.IADD R7, R7, 0x1, -R0 ;  /* 0x0000000107077824 */ /* 0x000fe200078e0a00 */
[----:B------:R-:W-:-:S02]  /*2db0*/  @!P0 LOP3.LUT R2, R2, 0x80000000, RZ, 0x3c, !PT ;  /* 0x8000000002028812 */ /* 0x000fc400078e3cff */
[----:B------:R-:W-:-:S04]  /*2dc0*/  SHF.R.U64 R3, R3, 0xa, R6 ;  /* 0x0000000a03037819 */ /* 0x000fc80000001206 */
[----:B------:R-:W-:-:S03]  /*2dd0*/  IADD3 R3, P2, PT, R3, 0x1, RZ ;  /* 0x0000000103037810 */ /* 0x000fc60007f5e0ff */
[----:B------:R-:W-:Y:S01]  /*2de0*/  @P1 IMAD.MOV R4, RZ, RZ, -R4 ;  /* 0x000000ffff041224 */ /* 0x000fe200078e0a04 */
[----:B------:R-:W-:-:S04]  /*2df0*/  LEA.HI.X R6, R6, RZ, RZ, 0x16, P2 ;  /* 0x000000ff06067211 */ /* 0x000fc800010fb4ff */
[--C-:B------:R-:W-:Y:S01]  /*2e00*/  SHF.R.U64 R0, R3, 0x1, R6.reuse ;  /* 0x0000000103007819 */ /* 0x100fe20000001206 */
[----:B------:R-:W-:Y:S01]  /*2e10*/  IMAD.SHL.U32 R3, R7, 0x100000, RZ ;  /* 0x0010000007037824 */ /* 0x000fe200078e00ff */
[----:B------:R-:W-:Y:S02]  /*2e20*/  SHF.R.U32.HI R6, RZ, 0x1, R6 ;  /* 0x00000001ff067819 */ /* 0x000fe40000011606 */
[----:B------:R-:W-:-:S04]  /*2e30*/  IADD3 R18, P2, P3, RZ, RZ, R0 ;  /* 0x000000ffff127210 */ /* 0x000fc80007b5e000 */
[----:B------:R-:W-:-:S04]  /*2e40*/  IADD3.X R3, PT, PT, R3, 0x3fe00000, R6, P2, P3 ;  /* 0x3fe0000003037810 */ /* 0x000fc800017e6406 */
[----:B------:R-:W-:-:S07]  /*2e50*/  LOP3.LUT R19, R3, R2, RZ, 0xfc, !PT ;  /* 0x0000000203137212 */ /* 0x000fce00078efcff */
.L_x_126:
[----:B------:R-:W-:Y:S02]  /*2e60*/  IMAD.MOV.U32 R15, RZ, RZ, 0x0 ;  /* 0x00000000ff0f7424 */ /* 0x000fe400078e00ff */
[----:B------:R-:W-:Y:S02]  /*2e70*/  IMAD.MOV.U32 R0, RZ, RZ, R4 ;  /* 0x000000ffff007224 */ /* 0x000fe400078e0004 */
[----:B------:R-:W-:Y:S02]  /*2e80*/  IMAD.MOV.U32 R2, RZ, RZ, R18 ;  /* 0x000000ffff027224 */ /* 0x000fe400078e0012 */
[----:B------:R-:W-:Y:S01]  /*2e90*/  IMAD.MOV.U32 R3, RZ, RZ, R19 ;  /* 0x000000ffff037224 */ /* 0x000fe200078e0013 */
[----:B------:R-:W-:Y:S06]  /*2ea0*/  RET.REL.NODEC R14 `(_Z9fase_refeP6float2S0_S0_PfS1_iiffffffff) ;  /* 0xffffffd00e547950 */ /* 0x000fec0003c3ffff */
.L_x_131:
        /* <DEDUP_REMOVED lines=13> */
.L_x_142:


//--------------------- .nv.global.init           --------------------------
	.section	.nv.global.init,"aw",@progbits
	.align	16
.nv.global.init:
	.type		__cudart_sin_cos_coeffs,@object
	.size		__cudart_sin_cos_coeffs,(__cudart_i2opi_d - __cudart_sin_cos_coeffs)
__cudart_sin_cos_coeffs:
        /*0000*/ 	.byte	0x46, 0xd2, 0xb0, 0x2c, 0xf1, 0xe5, 0x5a, 0xbe, 0x92, 0xe3, 0xac, 0x69, 0xe3, 0x1d, 0xc7, 0x3e
        /*0010*/ 	.byte	0xa1, 0x62, 0xdb, 0x19, 0xa0, 0x01, 0x2a, 0xbf, 0x18, 0x08, 0x11, 0x11, 0x11, 0x11, 0x81, 0x3f
        /*0020*/ 	.byte	0x54, 0x55, 0x55, 0x55, 0x55, 0x55, 0xc5, 0xbf, 0x00, 0x00, 0x00, 0x00, 0x00, 0x00, 0x00, 0x00
        /*0030*/ 	.byte	0x00, 0x00, 0x00, 0x00, 0x00, 0x00, 0x00, 0x00, 0x64, 0x81, 0xfd, 0x20, 0x83, 0xff, 0xa8, 0xbd
        /*0040*/ 	.byte	0x28, 0x85, 0xef, 0xc1, 0xa7, 0xee, 0x21, 0x3e, 0xd9, 0xe6, 0x06, 0x8e, 0x4f, 0x7e, 0x92, 0xbe
        /*0050*/ 	.byte	0xe9, 0xbc, 0xdd, 0x19, 0xa0, 0x01, 0xfa, 0x3e, 0x47, 0x5d, 0xc1, 0x16, 0x6c, 0xc1, 0x56, 0xbf
        /*0060*/ 	.byte	0x51, 0x55, 0x55, 0x55, 0x55, 0x55, 0xa5, 0x3f, 0x00, 0x00, 0x00, 0x00, 0x00, 0x00, 0xe0, 0xbf
        /*0070*/ 	.byte	0x00, 0x00, 0x00, 0x00, 0x00, 0x00, 0xf0, 0x3f, 0x00, 0x00, 0x00, 0x00, 0x00, 0x00, 0x00, 0x00
	.type		__cudart_i2opi_d,@object
	.size		__cudart_i2opi_d,(__cudart_i2opi_f - __cudart_i2opi_d)
__cudart_i2opi_d:
        /* <DEDUP_REMOVED lines=9> */
	.type		__cudart_i2opi_f,@object
	.size		__cudart_i2opi_f,(.L_0 - __cudart_i2opi_f)
__cudart_i2opi_f:
        /*0110*/ 	.byte	0x41, 0x90, 0x43, 0x3c, 0x99, 0x95, 0x62, 0xdb, 0xc0, 0xdd, 0x34, 0xf5, 0xd1, 0x57, 0x27, 0xfc
        /*0120*/ 	.byte	0x29, 0x15, 0x44, 0x4e, 0x6e, 0x83, 0xf9, 0xa2
.L_0:


//--------------------- .nv.shared.reserved.0     --------------------------
	.section	.nv.shared.reserved.0,"aw",@nobits
	.weak		__nv_reservedSMEM_offset_0_alias
	.size		__nv_reservedSMEM_offset_0_alias, 0, 64
	.other		__nv_reservedSMEM_offset_0_alias,@"STO_CUDA_RESERVED_SHARED STV_DEFAULT"
__nv_reservedSMEM_offset_0_alias:
	.zero		0
	.zero		64


//--------------------- .nv.constant0._Z16espectro_angularP6float2S0_S0_PfS1_ffffif --------------------------
	.section	.nv.constant0._Z16espectro_angularP6float2S0_S0_PfS1_ffffif,"a",@progbits
	.sectionflags	@""
	.align	4
.nv.constant0._Z16espectro_angularP6float2S0_S0_PfS1_ffffif:
	.zero		960


//--------------------- .nv.constant0._Z4FasePfP6float2ii --------------------------
	.section	.nv.constant0._Z4FasePfP6float2ii,"a",@progbits
	.sectionflags	@""
	.align	4
.nv.constant0._Z4FasePfP6float2ii:
	.zero		920


//--------------------- .nv.constant0._Z10IntensidadPfP6float2ii --------------------------
	.section	.nv.constant0._Z10IntensidadPfP6float2ii,"a",@progbits
	.sectionflags	@""
	.align	4
.nv.constant0._Z10IntensidadPfP6float2ii:
	.zero		920


//--------------------- .nv.constant0._Z12Amplitud_logPfP6float2ii --------------------------
	.section	.nv.constant0._Z12Amplitud_logPfP6float2ii,"a",@progbits
	.sectionflags	@""
	.align	4
.nv.constant0._Z12Amplitud_logPfP6float2ii:
	.zero		920


//--------------------- .nv.constant0._Z8AmplitudPfP6float2ii --------------------------
	.section	.nv.constant0._Z8AmplitudPfP6float2ii,"a",@progbits
	.sectionflags	@""
	.align	4
.nv.constant0._Z8AmplitudPfP6float2ii:
	.zero		920


//--------------------- .nv.constant0._Z10NormalizarPfiiS_S_ --------------------------
	.section	.nv.constant0._Z10NormalizarPfiiS_S_,"a",@progbits
	.sectionflags	@""
	.align	4
.nv.constant0._Z10NormalizarPfiiS_S_:
	.zero		928


//--------------------- .nv.constant0._Z21mascara_1er_cuadranteP6float2S0_Pfii --------------------------
	.section	.nv.constant0._Z21mascara_1er_cuadranteP6float2S0_Pfii,"a",@progbits
	.sectionflags	@""
	.align	4
.nv.constant0._Z21mascara_1er_cuadranteP6float2S0_Pfii:
	.zero		928


//--------------------- .nv.constant0._Z12thresholdingPfiif --------------------------
	.section	.nv.constant0._Z12thresholdingPfiif,"a",@progbits
	.sectionflags	@""
	.align	4
.nv.constant0._Z12thresholdingPfiif:
	.zero		916


//--------------------- .nv.constant0._Z25fft_shift_var_no_complejaP6float2Pfii --------------------------
	.section	.nv.constant0._Z25fft_shift_var_no_complejaP6float2Pfii,"a",@progbits
	.sectionflags	@""
	.align	4
.nv.constant0._Z25fft_shift_var_no_complejaP6float2Pfii:
	.zero		920


//--------------------- .nv.constant0._Z9fft_shiftP6float2S0_ii --------------------------
	.section	.nv.constant0._Z9fft_shiftP6float2S0_ii,"a",@progbits
	.sectionflags	@""
	.align	4
.nv.constant0._Z9fft_shiftP6float2S0_ii:
	.zero		920


//--------------------- .nv.constant0._Z7reseteoP6float2ii --------------------------
	.section	.nv.constant0._Z7reseteoP6float2ii,"a",@progbits
	.sectionflags	@""
	.align	4
.nv.constant0._Z7reseteoP6float2ii:
	.zero		912


//--------------------- .nv.constant0._Z18coordenadas_maximoPfiiPi --------------------------
	.section	.nv.constant0._Z18coordenadas_maximoPfiiPi,"a",@progbits
	.sectionflags	@""
	.align	4
.nv.constant0._Z18coordenadas_maximoPfiiPi:
	.zero		920


//--------------------- .nv.constant0._Z9fase_refeP6float2S0_S0_PfS1_iiffffffff --------------------------
	.section	.nv.constant0._Z9fase_refeP6float2S0_S0_PfS1_iiffffffff,"a",@progbits
	.sectionflags	@""
	.align	4
.nv.constant0._Z9fase_refeP6float2S0_S0_PfS1_iiffffffff:
	.zero		976


//--------------------- SYMBOLS --------------------------

	.type		.nv.reservedSmem.offset0,@object
	.size		.nv.reservedSmem.offset0,0x4
